	.target	sm_100

	.elftype	@"ET_EXEC"


//--------------------- .note.nv.tkinfo           --------------------------
	.section	.note.nv.tkinfo,"",@"SHT_NOTE"
	.sectionflags	@"SHF_NOTE_NV_TKINFO"
	.tkinfo
        /*0018*/ 	.word	0x00000081
        /*0030*/ 	.string	""
        /*0030*/ 	.string	"ptxas"
        /*0030*/ 	.string	"Cuda compilation tools, release 12.9, V12.9.86"
        /*0030*/ 	.string	"Build cuda_12.9.r12.9/compiler.36037853_0"
        /*0030*/ 	.string	"-regUsageLevel 10 -arch sm_100f -m 64 "



//--------------------- .note.nv.cuver            --------------------------
	.section	.note.nv.cuver,"",@"SHT_NOTE"
	.sectionflags	@"SHF_NOTE_NV_CUVER"
        /*0018*/ 	.short	0x0001
        /*001a*/ 	.short	0x0064
        /*001c*/ 	.short	0x0001
        /*001e*/ 	.short	0x0000
        /*0020*/ 	.short	0x0001
        /*0022*/ 	.short	0x0000


//--------------------- .nv.info                  --------------------------
	.section	.nv.info,"",@"SHT_CUDA_INFO"
	.align	4


	//----- nvinfo : EIATTR_REGCOUNT
	.align		4
        /*0000*/ 	.byte	0x04, 0x2f
        /*0002*/ 	.short	(.L_17 - .L_16)
	.align		4
.L_16:
        /*0004*/ 	.word	index@(_ZN9deep_gemm24sm100_fp8_gemm_1d1d_implILN4cute4UMMA5MajorE0ELS3_0ELj0ELj4096ELj7168ELj128ELj224ELj128ELj1ELj128ELj128ELj64ELj6ELj128ELj128ELj2ELb0ELj144ELNS_8GemmTypeE0ELb0EN7cutlass10bfloat16_tENS_16EpilogueIdentityEEEvPijjj14CUtensorMap_stS9_S9_S9_S9_)
        /*0008*/ 	.word	0x00000038


	//----- nvinfo : EIATTR_FRAME_SIZE
	.align		4
.L_17:
        /*000c*/ 	.byte	0x04, 0x11
        /*000e*/ 	.short	(.L_19 - .L_18)
	.align		4
.L_18:
        /*0010*/ 	.word	index@($__internal_3_$__cuda_sm20_div_u16)
        /*0014*/ 	.word	0x00000000


	//----- nvinfo : EIATTR_FRAME_SIZE
	.align		4
.L_19:
        /*0018*/ 	.byte	0x04, 0x11
        /*001a*/ 	.short	(.L_21 - .L_20)
	.align		4
.L_20:
        /*001c*/ 	.word	index@($__internal_2_$__cuda_sm10x_tcgen05_guardrail_trap_unallocated_columns_being_dealloced)
        /*0020*/ 	.word	0x00000000


	//----- nvinfo : EIATTR_FRAME_SIZE
	.align		4
.L_21:
        /*0024*/ 	.byte	0x04, 0x11
        /*0026*/ 	.short	(.L_23 - .L_22)
	.align		4
.L_22:
        /*0028*/ 	.word	index@($__internal_1_$__cuda_sm10x_tcgen05_guardrail_trap_phase_invalid_during_alloc)
        /*002c*/ 	.word	0x00000000


	//----- nvinfo : EIATTR_FRAME_SIZE
	.align		4
.L_23:
        /*0030*/ 	.byte	0x04, 0x11
        /*0032*/ 	.short	(.L_25 - .L_24)
	.align		4
.L_24:
        /*0034*/ 	.word	index@($__internal_0_$__cuda_sm10x_tcgen05_guardrail_trap_col_being_dealloced_not_returned_by_alloc)
        /*0038*/ 	.word	0x00000000


	//----- nvinfo : EIATTR_FRAME_SIZE
	.align		4
.L_25:
        /*003c*/ 	.byte	0x04, 0x11
        /*003e*/ 	.short	(.L_27 - .L_26)
	.align		4
.L_26:
        /*0040*/ 	.word	index@(_ZN9deep_gemm24sm100_fp8_gemm_1d1d_implILN4cute4UMMA5MajorE0ELS3_0ELj0ELj4096ELj7168ELj128ELj224ELj128ELj1ELj128ELj128ELj64ELj6ELj128ELj128ELj2ELb0ELj144ELNS_8GemmTypeE0ELb0EN7cutlass10bfloat16_tENS_16EpilogueIdentityEEEvPijjj14CUtensorMap_stS9_S9_S9_S9_)
        /*0044*/ 	.word	0x00000000


	//----- nvinfo : EIATTR_MIN_STACK_SIZE
	.align		4
.L_27:
        /*0048*/ 	.byte	0x04, 0x12
        /*004a*/ 	.short	(.L_29 - .L_28)
	.align		4
.L_28:
        /*004c*/ 	.word	index@(_ZN9deep_gemm24sm100_fp8_gemm_1d1d_implILN4cute4UMMA5MajorE0ELS3_0ELj0ELj4096ELj7168ELj128ELj224ELj128ELj1ELj128ELj128ELj64ELj6ELj128ELj128ELj2ELb0ELj144ELNS_8GemmTypeE0ELb0EN7cutlass10bfloat16_tENS_16EpilogueIdentityEEEvPijjj14CUtensorMap_stS9_S9_S9_S9_)
        /*0050*/ 	.word	0x00000000
.L_29:


//--------------------- .nv.info._ZN9deep_gemm24sm100_fp8_gemm_1d1d_implILN4cute4UMMA5MajorE0ELS3_0ELj0ELj4096ELj7168ELj128ELj224ELj128ELj1ELj128ELj128ELj64ELj6ELj128ELj128ELj2ELb0ELj144ELNS_8GemmTypeE0ELb0EN7cutlass10bfloat16_tENS_16EpilogueIdentityEEEvPijjj14CUtensorMap_stS9_S9_S9_S9_ --------------------------
	.section	.nv.info._ZN9deep_gemm24sm100_fp8_gemm_1d1d_implILN4cute4UMMA5MajorE0ELS3_0ELj0ELj4096ELj7168ELj128ELj224ELj128ELj1ELj128ELj128ELj64ELj6ELj128ELj128ELj2ELb0ELj144ELNS_8GemmTypeE0ELb0EN7cutlass10bfloat16_tENS_16EpilogueIdentityEEEvPijjj14CUtensorMap_stS9_S9_S9_S9_,"",@"SHT_CUDA_INFO"
	.sectionflags	@""
	.align	4


	//----- nvinfo : EIATTR_CUDA_API_VERSION
	.align		4
        /*0000*/ 	.byte	0x04, 0x37
        /*0002*/ 	.short	(.L_31 - .L_30)
.L_30:
        /*0004*/ 	.word	0x00000081


	//----- nvinfo : EIATTR_KPARAM_INFO
	.align		4
.L_31:
        /*0008*/ 	.byte	0x04, 0x17
        /*000a*/ 	.short	(.L_33 - .L_32)
.L_32:
        /*000c*/ 	.word	0x00000000
        /*0010*/ 	.short	0x0008
        /*0012*/ 	.short	0x0240
        /*0014*/ 	.byte	0x00, 0xf0, 0x01, 0x02


	//----- nvinfo : EIATTR_KPARAM_INFO
	.align		4
.L_33:
        /*0018*/ 	.byte	0x04, 0x17
        /*001a*/ 	.short	(.L_35 - .L_34)
.L_34:
        /*001c*/ 	.word	0x00000000
        /*0020*/ 	.short	0x0007
        /*0022*/ 	.short	0x01c0
        /*0024*/ 	.byte	0x00, 0xf0, 0x01, 0x02


	//----- nvinfo : EIATTR_KPARAM_INFO
	.align		4
.L_35:
        /*0028*/ 	.byte	0x04, 0x17
        /*002a*/ 	.short	(.L_37 - .L_36)
.L_36:
        /*002c*/ 	.word	0x00000000
        /*0030*/ 	.short	0x0006
        /*0032*/ 	.short	0x0140
        /*0034*/ 	.byte	0x00, 0xf0, 0x01, 0x02


	//----- nvinfo : EIATTR_KPARAM_INFO
	.align		4
.L_37:
        /*0038*/ 	.byte	0x04, 0x17
        /*003a*/ 	.short	(.L_39 - .L_38)
.L_38:
        /*003c*/ 	.word	0x00000000
        /*0040*/ 	.short	0x0005
        /*0042*/ 	.short	0x00c0
        /*0044*/ 	.byte	0x00, 0xf0, 0x01, 0x02


	//----- nvinfo : EIATTR_KPARAM_INFO
	.align		4
.L_39:
        /*0048*/ 	.byte	0x04, 0x17
        /*004a*/ 	.short	(.L_41 - .L_40)
.L_40:
        /*004c*/ 	.word	0x00000000
        /*0050*/ 	.short	0x0004
        /*0052*/ 	.short	0x0040
        /*0054*/ 	.byte	0x00, 0xf0, 0x01, 0x02


	//----- nvinfo : EIATTR_KPARAM_INFO
	.align		4
.L_41:
        /*0058*/ 	.byte	0x04, 0x17
        /*005a*/ 	.short	(.L_43 - .L_42)
.L_42:
        /*005c*/ 	.word	0x00000000
        /*0060*/ 	.short	0x0003
        /*0062*/ 	.short	0x0010
        /*0064*/ 	.byte	0x00, 0xf0, 0x11, 0x00


	//----- nvinfo : EIATTR_KPARAM_INFO
	.align		4
.L_43:
        /*0068*/ 	.byte	0x04, 0x17
        /*006a*/ 	.short	(.L_45 - .L_44)
.L_44:
        /*006c*/ 	.word	0x00000000
        /*0070*/ 	.short	0x0002
        /*0072*/ 	.short	0x000c
        /*0074*/ 	.byte	0x00, 0xf0, 0x11, 0x00


	//----- nvinfo : EIATTR_KPARAM_INFO
	.align		4
.L_45:
        /*0078*/ 	.byte	0x04, 0x17
        /*007a*/ 	.short	(.L_47 - .L_46)
.L_46:
        /*007c*/ 	.word	0x00000000
        /*0080*/ 	.short	0x0001
        /*0082*/ 	.short	0x0008
        /*0084*/ 	.byte	0x00, 0xf0, 0x11, 0x00


	//----- nvinfo : EIATTR_KPARAM_INFO
	.align		4
.L_47:
        /*0088*/ 	.byte	0x04, 0x17
        /*008a*/ 	.short	(.L_49 - .L_48)
.L_48:
        /*008c*/ 	.word	0x00000000
        /*0090*/ 	.short	0x0000
        /*0092*/ 	.short	0x0000
        /*0094*/ 	.byte	0x00, 0xf5, 0x21, 0x00


	//----- nvinfo : EIATTR_AT_ENTRY_FRAGMENTS
	.align		4
.L_49:
        /*0098*/ 	.byte	0x04, 0x4f
        /*009a*/ 	.short	(.L_51 - .L_50)


	//   ....[0]....
.L_50:
        /*009c*/ 	.word	0x00000004


	//   ....[1]....
        /*00a0*/ 	.word	0x00000005


	//----- nvinfo : EIATTR_RESERVED_SMEM_USED
	.align		4
.L_51:
        /*00a4*/ 	.byte	0x01, 0x41
	.zero		2


	//----- nvinfo : EIATTR_SPARSE_MMA_MASK
	.align		4
        /*00a8*/ 	.byte	0x03, 0x50
        /*00aa*/ 	.short	0x0000


	//----- nvinfo : EIATTR_TCGEN05_2CTA_USED
	.align		4
        /*00ac*/ 	.byte	0x01, 0x52
	.zero		2


	//----- nvinfo : EIATTR_MAXREG_COUNT
	.align		4
        /*00b0*/ 	.byte	0x03, 0x1b
        /*00b2*/ 	.short	0x00ff


	//----- nvinfo : EIATTR_NUM_BARRIERS
	.align		4
        /*00b4*/ 	.byte	0x02, 0x4c
        /*00b6*/ 	.byte	0x09
	.zero		1


	//----- nvinfo : EIATTR_INT_WARP_WIDE_INSTR_OFFSETS
	.align		4
        /*00b8*/ 	.byte	0x04, 0x31
        /*00ba*/ 	.short	(.L_53 - .L_52)


	//   ....[0]....
.L_52:
        /*00bc*/ 	.word	0x00004850


	//   ....[1]....
        /*00c0*/ 	.word	0x00004870


	//----- nvinfo : EIATTR_COOP_GROUP_MASK_REGIDS
	.align		4
.L_53:
        /*00c4*/ 	.byte	0x04, 0x29
        /*00c6*/ 	.short	(.L_55 - .L_54)


	//   ....[0]....
.L_54:
        /*00c8*/ 	.word	0xffffffff


	//   ....[1]....
        /*00cc*/ 	.word	0xffffffff


	//   ....[2]....
        /*00d0*/ 	.word	0xffffffff


	//   ....[3]....
        /*00d4*/ 	.word	0xffffffff


	//   ....[4]....
        /*00d8*/ 	.word	0xffffffff


	//   ....[5]....
        /*00dc*/ 	.word	0xffffffff


	//   ....[6]....
        /*00e0*/ 	.word	0xffffffff


	//   ....[7]....
        /*00e4*/ 	.word	0xffffffff


	//   ....[8]....
        /*00e8*/ 	.word	0xffffffff


	//   ....[9]....
        /*00ec*/ 	.word	0xffffffff


	//   ....[10]....
        /*00f0*/ 	.word	0xffffffff


	//   ....[11]....
        /*00f4*/ 	.word	0xffffffff


	//   ....[12]....
        /*00f8*/ 	.word	0xffffffff


	//   ....[13]....
        /*00fc*/ 	.word	0xffffffff


	//   ....[14]....
        /*0100*/ 	.word	0xffffffff


	//----- nvinfo : EIATTR_COOP_GROUP_INSTR_OFFSETS
	.align		4
.L_55:
        /*0104*/ 	.byte	0x04, 0x28
        /*0106*/ 	.short	(.L_57 - .L_56)


	//   ....[0]....
.L_56:
        /*0108*/ 	.word	0x00000030


	//   ....[1]....
        /*010c*/ 	.word	0x000004d0


	//   ....[2]....
        /*0110*/ 	.word	0x00000ae0


	//   ....[3]....
        /*0114*/ 	.word	0x00000b80


	//   ....[4]....
        /*0118*/ 	.word	0x00001000


	//   ....[5]....
        /*011c*/ 	.word	0x000010b0


	//   ....[6]....
        /*0120*/ 	.word	0x00001160


	//   ....[7]....
        /*0124*/ 	.word	0x00001790


	//   ....[8]....
        /*0128*/ 	.word	0x000017b0


	//   ....[9]....
        /*012c*/ 	.word	0x000017d0


	//   ....[10]....
        /*0130*/ 	.word	0x00001a30


	//   ....[11]....
        /*0134*/ 	.word	0x00001a60


	//   ....[12]....
        /*0138*/ 	.word	0x00001aa0


	//   ....[13]....
        /*013c*/ 	.word	0x00004770


	//   ....[14]....
        /*0140*/ 	.word	0x00004930


	//----- nvinfo : EIATTR_VRC_CTA_INIT_COUNT
	.align		4
.L_57:
        /*0144*/ 	.byte	0x02, 0x4a
        /*0146*/ 	.byte	0x80
	.zero		1


	//----- nvinfo : EIATTR_MBARRIER_INSTR_OFFSETS
	.align		4
        /*0148*/ 	.byte	0x04, 0x39
        /*014a*/ 	.short	(.L_59 - .L_58)


	//   ....[0]....
.L_58:
        /*014c*/ 	.word	0x00000330
        /*0150*/ 	.word	0x000000ff
        /*0154*/ 	.word	0x00033400
        /*0158*/ 	.short	0x0100
        /*015a*/ 	.byte	0x05
	.zero		1


	//   ....[1]....
        /*015c*/ 	.word	0x00000340
        /*0160*/ 	.word	0x000000ff
        /*0164*/ 	.word	0x00033430
        /*0168*/ 	.short	0x0100
        /*016a*/ 	.byte	0x05
	.zero		1


	//   ....[2]....
        /*016c*/ 	.word	0x00000350
        /*0170*/ 	.word	0x000000ff
        /*0174*/ 	.word	0x00033460
        /*0178*/ 	.short	0x0100
        /*017a*/ 	.byte	0x05
	.zero		1


	//   ....[3]....
        /*017c*/ 	.word	0x00000360
        /*0180*/ 	.word	0x000000ff
        /*0184*/ 	.word	0x00033408
        /*0188*/ 	.short	0x0100
        /*018a*/ 	.byte	0x05
	.zero		1


	//   ....[4]....
        /*018c*/ 	.word	0x00000370
        /*0190*/ 	.word	0x000000ff
        /*0194*/ 	.word	0x00033438
        /*0198*/ 	.short	0x0100
        /*019a*/ 	.byte	0x05
	.zero		1


	//   ....[5]....
        /*019c*/ 	.word	0x00000380
        /*01a0*/ 	.word	0x000000ff
        /*01a4*/ 	.word	0x00033468
        /*01a8*/ 	.short	0x0100
        /*01aa*/ 	.byte	0x05
	.zero		1


	//   ....[6]....
        /*01ac*/ 	.word	0x00000390
        /*01b0*/ 	.word	0x000000ff
        /*01b4*/ 	.word	0x00033410
        /*01b8*/ 	.short	0x0100
        /*01ba*/ 	.byte	0x05
	.zero		1


	//   ....[7]....
        /*01bc*/ 	.word	0x000003a0
        /*01c0*/ 	.word	0x000000ff
        /*01c4*/ 	.word	0x00033440
        /*01c8*/ 	.short	0x0100
        /*01ca*/ 	.byte	0x05
	.zero		1


	//   ....[8]....
        /*01cc*/ 	.word	0x000003b0
        /*01d0*/ 	.word	0x000000ff
        /*01d4*/ 	.word	0x00033470
        /*01d8*/ 	.short	0x0100
        /*01da*/ 	.byte	0x05
	.zero		1


	//   ....[9]....
        /*01dc*/ 	.word	0x000003c0
        /*01e0*/ 	.word	0x000000ff
        /*01e4*/ 	.word	0x00033418
        /*01e8*/ 	.short	0x0100
        /*01ea*/ 	.byte	0x05
	.zero		1


	//   ....[10]....
        /*01ec*/ 	.word	0x000003d0
        /*01f0*/ 	.word	0x000000ff
        /*01f4*/ 	.word	0x00033448
        /*01f8*/ 	.short	0x0100
        /*01fa*/ 	.byte	0x05
	.zero		1


	//   ....[11]....
        /*01fc*/ 	.word	0x000003e0
        /*0200*/ 	.word	0x000000ff
        /*0204*/ 	.word	0x00033478
        /*0208*/ 	.short	0x0100
        /*020a*/ 	.byte	0x05
	.zero		1


	//   ....[12]....
        /*020c*/ 	.word	0x000003f0
        /*0210*/ 	.word	0x000000ff
        /*0214*/ 	.word	0x00033420
        /*0218*/ 	.short	0x0100
        /*021a*/ 	.byte	0x05
	.zero		1


	//   ....[13]....
        /*021c*/ 	.word	0x00000400
        /*0220*/ 	.word	0x000000ff
        /*0224*/ 	.word	0x00033450
        /*0228*/ 	.short	0x0100
        /*022a*/ 	.byte	0x05
	.zero		1


	//   ....[14]....
        /*022c*/ 	.word	0x00000410
        /*0230*/ 	.word	0x000000ff
        /*0234*/ 	.word	0x00033480
        /*0238*/ 	.short	0x0100
        /*023a*/ 	.byte	0x05
	.zero		1


	//   ....[15]....
        /*023c*/ 	.word	0x00000420
        /*0240*/ 	.word	0x000000ff
        /*0244*/ 	.word	0x00033428
        /*0248*/ 	.short	0x0100
        /*024a*/ 	.byte	0x05
	.zero		1


	//   ....[16]....
        /*024c*/ 	.word	0x00000430
        /*0250*/ 	.word	0x000000ff
        /*0254*/ 	.word	0x00033458
        /*0258*/ 	.short	0x0100
        /*025a*/ 	.byte	0x05
	.zero		1


	//   ....[17]....
        /*025c*/ 	.word	0x00000440
        /*0260*/ 	.word	0x000000ff
        /*0264*/ 	.word	0x00033488
        /*0268*/ 	.short	0x0100
        /*026a*/ 	.byte	0x05
	.zero		1


	//   ....[18]....
        /*026c*/ 	.word	0x00000450
        /*0270*/ 	.word	0x000000ff
        /*0274*/ 	.word	0x00033490
        /*0278*/ 	.short	0x0100
        /*027a*/ 	.byte	0x05
	.zero		1


	//   ....[19]....
        /*027c*/ 	.word	0x00000460
        /*0280*/ 	.word	0x000000ff
        /*0284*/ 	.word	0x000334a0
        /*0288*/ 	.short	0x0100
        /*028a*/ 	.byte	0x05
	.zero		1


	//   ....[20]....
        /*028c*/ 	.word	0x00000470
        /*0290*/ 	.word	0x000000ff
        /*0294*/ 	.word	0x00033498
        /*0298*/ 	.short	0x0100
        /*029a*/ 	.byte	0x05
	.zero		1


	//   ....[21]....
        /*029c*/ 	.word	0x00000480
        /*02a0*/ 	.word	0x000000ff
        /*02a4*/ 	.word	0x000334a8
        /*02a8*/ 	.short	0x0100
        /*02aa*/ 	.byte	0x05
	.zero		1


	//   ....[22]....
        /*02ac*/ 	.word	0x00000750
        /*02b0*/ 	.word	0x00000003
        /*02b4*/ 	.word	0x00000000
        /*02b8*/ 	.short	0x010a
        /*02ba*/ 	.byte	0xff
	.zero		1


	//   ....[23]....
        /*02bc*/ 	.word	0x00000770
        /*02c0*/ 	.word	0x00000003
        /*02c4*/ 	.word	0x00000000
        /*02c8*/ 	.short	0x010a
        /*02ca*/ 	.byte	0xff
	.zero		1


	//   ....[24]....
        /*02cc*/ 	.word	0x00000950
        /*02d0*/ 	.word	0x00000007
        /*02d4*/ 	.word	0x00000000
        /*02d8*/ 	.short	0x010a
        /*02da*/ 	.byte	0xff
	.zero		1


	//   ....[25]....
        /*02dc*/ 	.word	0x00000970
        /*02e0*/ 	.word	0x00000007
        /*02e4*/ 	.word	0x00000000
        /*02e8*/ 	.short	0x010a
        /*02ea*/ 	.byte	0xff
	.zero		1


	//   ....[26]....
        /*02ec*/ 	.word	0x00000a60
        /*02f0*/ 	.word	0x00000007
        /*02f4*/ 	.word	0x00000000
        /*02f8*/ 	.short	0x0101
        /*02fa*/ 	.byte	0xff
	.zero		1


	//   ....[27]....
        /*02fc*/ 	.word	0x00000eb0
        /*0300*/ 	.word	0x00000002
        /*0304*/ 	.word	0x00033400
        /*0308*/ 	.short	0x010a
        /*030a*/ 	.byte	0xff
	.zero		1


	//   ....[28]....
        /*030c*/ 	.word	0x00001240
        /*0310*/ 	.word	0x00000002
        /*0314*/ 	.word	0x00000000
        /*0318*/ 	.short	0x0101
        /*031a*/ 	.byte	0xff
	.zero		1


	//   ....[29]....
        /*031c*/ 	.word	0x00001580
        /*0320*/ 	.word	0x00000004
        /*0324*/ 	.word	0x000334a0
        /*0328*/ 	.short	0x010a
        /*032a*/ 	.byte	0x09
	.zero		1


	//   ....[30]....
        /*032c*/ 	.word	0x00001620
        /*0330*/ 	.word	0x000000ff
        /*0334*/ 	.word	0x00033460
        /*0338*/ 	.short	0x010a
        /*033a*/ 	.byte	0x0b
	.zero		1


	//   ....[31]....
        /*033c*/ 	.word	0x00001a00
        /*0340*/ 	.word	0x000000ff
        /*0344*/ 	.word	0x00033460
        /*0348*/ 	.short	0x010a
        /*034a*/ 	.byte	0x0e
	.zero		1


	//   ....[32]....
        /*034c*/ 	.word	0x00001dd0
        /*0350*/ 	.word	0x00000002
        /*0354*/ 	.word	0x000334a0
        /*0358*/ 	.short	0x010a
        /*035a*/ 	.byte	0xff
	.zero		1


	//   ....[33]....
        /*035c*/ 	.word	0x00002100
        /*0360*/ 	.word	0x00000011
        /*0364*/ 	.word	0x00000030
        /*0368*/ 	.short	0x010a
        /*036a*/ 	.byte	0xff
	.zero		1


	//   ....[34]....
        /*036c*/ 	.word	0x000024d0
        /*0370*/ 	.word	0x0000001c
        /*0374*/ 	.word	0x00000030
        /*0378*/ 	.short	0x010a
        /*037a*/ 	.byte	0xff
	.zero		1


	//   ....[35]....
        /*037c*/ 	.word	0x00002710
        /*0380*/ 	.word	0x0000001a
        /*0384*/ 	.word	0x00000030
        /*0388*/ 	.short	0x010a
        /*038a*/ 	.byte	0xff
	.zero		1


	//   ....[36]....
        /*038c*/ 	.word	0x000028c0
        /*0390*/ 	.word	0x0000001c
        /*0394*/ 	.word	0x00000030
        /*0398*/ 	.short	0x010a
        /*039a*/ 	.byte	0xff
	.zero		1


	//   ....[37]....
        /*039c*/ 	.word	0x00002e30
        /*03a0*/ 	.word	0x00000002
        /*03a4*/ 	.word	0x00033490
        /*03a8*/ 	.short	0x010a
        /*03aa*/ 	.byte	0xff
	.zero		1


	//   ....[38]....
        /*03ac*/ 	.word	0x000045f0
        /*03b0*/ 	.word	0x00000002
        /*03b4*/ 	.word	0x00000000
        /*03b8*/ 	.short	0x0101
        /*03ba*/ 	.byte	0xff
	.zero		1


	//   ....[39]....
        /*03bc*/ 	.word	0x00004960
        /*03c0*/ 	.word	0x00000003
        /*03c4*/ 	.word	0x00000000
        /*03c8*/ 	.short	0x010a
        /*03ca*/ 	.byte	0xff
	.zero		1


	//   ....[40]....
        /*03cc*/ 	.word	0x000049c0
        /*03d0*/ 	.word	0x00000007
        /*03d4*/ 	.word	0x00000000
        /*03d8*/ 	.short	0x010a
        /*03da*/ 	.byte	0xff
	.zero		1


	//   ....[41]....
        /*03dc*/ 	.word	0x00004a20
        /*03e0*/ 	.word	0x00000002
        /*03e4*/ 	.word	0x00033400
        /*03e8*/ 	.short	0x010a
        /*03ea*/ 	.byte	0xff
	.zero		1


	//   ....[42]....
        /*03ec*/ 	.word	0x00004aa0
        /*03f0*/ 	.word	0x00000004
        /*03f4*/ 	.word	0x000334a0
        /*03f8*/ 	.short	0x010a
        /*03fa*/ 	.byte	0xff
	.zero		1


	//   ....[43]....
        /*03fc*/ 	.word	0x00004b10
        /*0400*/ 	.word	0x00000005
        /*0404*/ 	.word	0x00033460
        /*0408*/ 	.short	0x010a
        /*040a*/ 	.byte	0xff
	.zero		1


	//   ....[44]....
        /*040c*/ 	.word	0x00004b80
        /*0410*/ 	.word	0x00000005
        /*0414*/ 	.word	0x00033460
        /*0418*/ 	.short	0x010a
        /*041a*/ 	.byte	0xff
	.zero		1


	//   ....[45]....
        /*041c*/ 	.word	0x00004bf0
        /*0420*/ 	.word	0x00000011
        /*0424*/ 	.word	0x00000030
        /*0428*/ 	.short	0x010a
        /*042a*/ 	.byte	0xff
	.zero		1


	//   ....[46]....
        /*042c*/ 	.word	0x00004c60
        /*0430*/ 	.word	0x0000001c
        /*0434*/ 	.word	0x00000030
        /*0438*/ 	.short	0x010a
        /*043a*/ 	.byte	0xff
	.zero		1


	//   ....[47]....
        /*043c*/ 	.word	0x00004cd0
        /*0440*/ 	.word	0x0000001a
        /*0444*/ 	.word	0x00000030
        /*0448*/ 	.short	0x010a
        /*044a*/ 	.byte	0xff
	.zero		1


	//   ....[48]....
        /*044c*/ 	.word	0x00004d40
        /*0450*/ 	.word	0x0000001c
        /*0454*/ 	.word	0x00000030
        /*0458*/ 	.short	0x010a
        /*045a*/ 	.byte	0xff
	.zero		1


	//   ....[49]....
        /*045c*/ 	.word	0x00004da0
        /*0460*/ 	.word	0x00000002
        /*0464*/ 	.word	0x00033490
        /*0468*/ 	.short	0x010a
        /*046a*/ 	.byte	0xff
	.zero		1


	//----- nvinfo : EIATTR_NUM_MBARRIERS
	.align		4
.L_59:
        /*046c*/ 	.byte	0x03, 0x38
        /*046e*/ 	.short	0x0016


	//----- nvinfo : EIATTR_EXIT_INSTR_OFFSETS
	.align		4
        /*0470*/ 	.byte	0x04, 0x1c
        /*0472*/ 	.short	(.L_61 - .L_60)


	//   ....[0]....
.L_60:
        /*0474*/ 	.word	0x00000cc0


	//   ....[1]....
        /*0478*/ 	.word	0x000012a0


	//   ....[2]....
        /*047c*/ 	.word	0x00001d50


	//   ....[3]....
        /*0480*/ 	.word	0x00001e00


	//   ....[4]....
        /*0484*/ 	.word	0x00001e60


	//   ....[5]....
        /*0488*/ 	.word	0x00002ae0


	//   ....[6]....
        /*048c*/ 	.word	0x00002b40


	//   ....[7]....
        /*0490*/ 	.word	0x00004750


	//   ....[8]....
        /*0494*/ 	.word	0x00004940


	//----- nvinfo : EIATTR_MAX_THREADS
	.align		4
.L_61:
        /*0498*/ 	.byte	0x04, 0x05
        /*049a*/ 	.short	(.L_63 - .L_62)
.L_62:
        /*049c*/ 	.word	0x00000100
        /*04a0*/ 	.word	0x00000001
        /*04a4*/ 	.word	0x00000001


	//----- nvinfo : EIATTR_CRS_STACK_SIZE
	.align		4
.L_63:
        /*04a8*/ 	.byte	0x04, 0x1e
        /*04aa*/ 	.short	(.L_65 - .L_64)
.L_64:
        /*04ac*/ 	.word	0x00000000


	//----- nvinfo : EIATTR_CBANK_PARAM_SIZE
	.align		4
.L_65:
        /*04b0*/ 	.byte	0x03, 0x19
        /*04b2*/ 	.short	0x02c0


	//----- nvinfo : EIATTR_PARAM_CBANK
	.align		4
        /*04b4*/ 	.byte	0x04, 0x0a
        /*04b6*/ 	.short	(.L_67 - .L_66)
	.align		4
.L_66:
        /*04b8*/ 	.word	index@(.nv.constant0._ZN9deep_gemm24sm100_fp8_gemm_1d1d_implILN4cute4UMMA5MajorE0ELS3_0ELj0ELj4096ELj7168ELj128ELj224ELj128ELj1ELj128ELj128ELj64ELj6ELj128ELj128ELj2ELb0ELj144ELNS_8GemmTypeE0ELb0EN7cutlass10bfloat16_tENS_16EpilogueIdentityEEEvPijjj14CUtensorMap_stS9_S9_S9_S9_)
        /*04bc*/ 	.short	0x0380
        /*04be*/ 	.short	0x02c0


	//----- nvinfo : EIATTR_SW_WAR
	.align		4
.L_67:
        /*04c0*/ 	.byte	0x04, 0x36
        /*04c2*/ 	.short	(.L_69 - .L_68)
.L_68:
        /*04c4*/ 	.word	0x00000008
.L_69:


//--------------------- .nv.compat                --------------------------
	.section	.nv.compat,"",@"SHT_CUDA_COMPAT_INFO"
	.align	4
        /*0000*/ 	.byte	0x02, 0x02, 0x02, 0x00, 0x02, 0x05, 0x05, 0x00, 0x02, 0x03, 0x01, 0x00, 0x02, 0x06, 0x01, 0x00


//--------------------- .nv.callgraph             --------------------------
	.section	.nv.callgraph,"",@"SHT_CUDA_CALLGRAPH"
	.align	4
	.sectionentsize	8
	.align		4
        /*0000*/ 	.word	0x00000000
	.align		4
        /*0004*/ 	.word	0xffffffff
	.align		4
        /*0008*/ 	.word	0x00000000
	.align		4
        /*000c*/ 	.word	0xfffffffe
	.align		4
        /*0010*/ 	.word	0x00000000
	.align		4
        /*0014*/ 	.word	0xfffffffd
	.align		4
        /*0018*/ 	.word	0x00000000
	.align		4
        /*001c*/ 	.word	0xfffffffc


//--------------------- .nv.constant4             --------------------------
	.section	.nv.constant4,"a",@progbits
	.align	8
	.align		8
.nv.constant4:
        /*0000*/ 	.dword	_ZN47_INTERNAL_ed892376_9_kernel_cu_4b16fc1c_28952984cuda3std3__45__cpo5beginE
	.align		8
        /*0008*/ 	.dword	_ZN47_INTERNAL_ed892376_9_kernel_cu_4b16fc1c_28952984cuda3std3__45__cpo3endE
	.align		8
        /*0010*/ 	.dword	_ZN47_INTERNAL_ed892376_9_kernel_cu_4b16fc1c_28952984cuda3std3__45__cpo6cbeginE
	.align		8
        /*0018*/ 	.dword	_ZN47_INTERNAL_ed892376_9_kernel_cu_4b16fc1c_28952984cuda3std3__45__cpo4cendE
	.align		8
        /*0020*/ 	.dword	_ZN47_INTERNAL_ed892376_9_kernel_cu_4b16fc1c_28952984cuda3std3__449_GLOBAL__N__ed892376_9_kernel_cu_4b16fc1c_28952986ignoreE
	.align		8
        /*0028*/ 	.dword	_ZN47_INTERNAL_ed892376_9_kernel_cu_4b16fc1c_28952984cuda3std3__419piecewise_constructE
	.align		8
        /*0030*/ 	.dword	_ZN47_INTERNAL_ed892376_9_kernel_cu_4b16fc1c_28952984cuda3std3__48in_placeE
	.align		8
        /*0038*/ 	.dword	_ZN47_INTERNAL_ed892376_9_kernel_cu_4b16fc1c_28952984cuda3std6ranges3__45__cpo4swapE
	.align		8
        /*0040*/ 	.dword	_ZN47_INTERNAL_ed892376_9_kernel_cu_4b16fc1c_28952984cuda3std6ranges3__45__cpo9iter_moveE
	.align		8
        /*0048*/ 	.dword	_ZN47_INTERNAL_ed892376_9_kernel_cu_4b16fc1c_28952984cute7productE
	.align		8
        /*0050*/ 	.dword	_ZN47_INTERNAL_ed892376_9_kernel_cu_4b16fc1c_28952984cute1_E


//--------------------- .text._ZN9deep_gemm24sm100_fp8_gemm_1d1d_implILN4cute4UMMA5MajorE0ELS3_0ELj0ELj4096ELj7168ELj128ELj224ELj128ELj1ELj128ELj128ELj64ELj6ELj128ELj128ELj2ELb0ELj144ELNS_8GemmTypeE0ELb0EN7cutlass10bfloat16_tENS_16EpilogueIdentityEEEvPijjj14CUtensorMap_stS9_S9_S9_S9_ --------------------------
	.section	.text._ZN9deep_gemm24sm100_fp8_gemm_1d1d_implILN4cute4UMMA5MajorE0ELS3_0ELj0ELj4096ELj7168ELj128ELj224ELj128ELj1ELj128ELj128ELj64ELj6ELj128ELj128ELj2ELb0ELj144ELNS_8GemmTypeE0ELb0EN7cutlass10bfloat16_tENS_16EpilogueIdentityEEEvPijjj14CUtensorMap_stS9_S9_S9_S9_,"ax",@progbits
	.align	128
        .global         _ZN9deep_gemm24sm100_fp8_gemm_1d1d_implILN4cute4UMMA5MajorE0ELS3_0ELj0ELj4096ELj7168ELj128ELj224ELj128ELj1ELj128ELj128ELj64ELj6ELj128ELj128ELj2ELb0ELj144ELNS_8GemmTypeE0ELb0EN7cutlass10bfloat16_tENS_16EpilogueIdentityEEEvPijjj14CUtensorMap_stS9_S9_S9_S9_
        .type           _ZN9deep_gemm24sm100_fp8_gemm_1d1d_implILN4cute4UMMA5MajorE0ELS3_0ELj0ELj4096ELj7168ELj128ELj224ELj128ELj1ELj128ELj128ELj64ELj6ELj128ELj128ELj2ELb0ELj144ELNS_8GemmTypeE0ELb0EN7cutlass10bfloat16_tENS_16EpilogueIdentityEEEvPijjj14CUtensorMap_stS9_S9_S9_S9_,@function
        .size           _ZN9deep_gemm24sm100_fp8_gemm_1d1d_implILN4cute4UMMA5MajorE0ELS3_0ELj0ELj4096ELj7168ELj128ELj224ELj128ELj1ELj128ELj128ELj64ELj6ELj128ELj128ELj2ELb0ELj144ELNS_8GemmTypeE0ELb0EN7cutlass10bfloat16_tENS_16EpilogueIdentityEEEvPijjj14CUtensorMap_stS9_S9_S9_S9_,(.L_x_95 - _ZN9deep_gemm24sm100_fp8_gemm_1d1d_implILN4cute4UMMA5MajorE0ELS3_0ELj0ELj4096ELj7168ELj128ELj224ELj128ELj1ELj128ELj128ELj64ELj6ELj128ELj128ELj2ELb0ELj144ELNS_8GemmTypeE0ELb0EN7cutlass10bfloat16_tENS_16EpilogueIdentityEEEvPijjj14CUtensorMap_stS9_S9_S9_S9_)
        .other          _ZN9deep_gemm24sm100_fp8_gemm_1d1d_implILN4cute4UMMA5MajorE0ELS3_0ELj0ELj4096ELj7168ELj128ELj224ELj128ELj1ELj128ELj128ELj64ELj6ELj128ELj128ELj2ELb0ELj144ELNS_8GemmTypeE0ELb0EN7cutlass10bfloat16_tENS_16EpilogueIdentityEEEvPijjj14CUtensorMap_stS9_S9_S9_S9_,@"STO_CUDA_ENTRY STV_DEFAULT"
_ZN9deep_gemm24sm100_fp8_gemm_1d1d_implILN4cute4UMMA5MajorE0ELS3_0ELj0ELj4096ELj7168ELj128ELj224ELj128ELj1ELj128ELj128ELj64ELj6ELj128ELj128ELj2ELb0ELj144ELNS_8GemmTypeE0ELb0EN7cutlass10bfloat16_tENS_16EpilogueIdentityEEEvPijjj14CUtensorMap_stS9_S9_S9_S9_:
.text._ZN9deep_gemm24sm100_fp8_gemm_1d1d_implILN4cute4UMMA5MajorE0ELS3_0ELj0ELj4096ELj7168ELj128ELj224ELj128ELj1ELj128ELj128ELj64ELj6ELj128ELj128ELj2ELb0ELj144ELNS_8GemmTypeE0ELb0EN7cutlass10bfloat16_tENS_16EpilogueIdentityEEEvPijjj14CUtensorMap_stS9_S9_S9_S9_:
[----:B------:R-:W1:Y:S01]  /*0000*/  LDC R1, c[0x0][0x37c] ;  /* 0x0000df00ff017b82 */ /* 0x000e620000000800 */
[----:B------:R-:W2:Y:S02]  /*0010*/  S2R R0, SR_TID.X ;  /* 0x0000000000007919 */ /* 0x000ea40000002100 */
[----:B--2---:R-:W-:-:S05]  /*0020*/  SHF.R.U32.HI R0, RZ, 0x5, R0 ;  /* 0x00000005ff007819 */ /* 0x004fca0000011600 */
[----:B------:R-:W2:Y:S02]  /*0030*/  SHFL.IDX PT, R4, R0, RZ, 0x1f ;  /* 0x00001fff00047589 */ /* 0x000ea400000e0000 */
[----:B--2---:R-:W-:-:S13]  /*0040*/  ISETP.NE.AND P0, PT, R4, 0x2, PT ;  /* 0x000000020400780c */ /* 0x004fda0003f05270 */
[----:B-1----:R-:W-:Y:S05]  /*0050*/  @!P0 BRA `(.L_x_0) ;  /* 0x0000000400188947 */ /* 0x002fea0003800000 */
[----:B------:R-:W-:-:S13]  /*0060*/  ISETP.NE.AND P0, PT, R4, 0x1, PT ;  /* 0x000000010400780c */ /* 0x000fda0003f05270 */
[----:B------:R-:W-:Y:S05]  /*0070*/  @!P0 BRA `(.L_x_1) ;  /* 0x0000000000608947 */ /* 0x000fea0003800000 */
[----:B------:R-:W-:-:S13]  /*0080*/  ISETP.NE.AND P0, PT, R4, RZ, PT ;  /* 0x000000ff0400720c */ /* 0x000fda0003f05270 */
[----:B------:R-:W-:Y:S05]  /*0090*/  @P0 BRA `(.L_x_2) ;  /* 0x0000000800940947 */ /* 0x000fea0003800000 */
[----:B------:R-:W-:Y:S01]  /*00a0*/  ELECT P0, URZ, PT ;  /* 0x0000000000ff782f */ /* 0x000fe20003800000 */
[----:B------:R-:W-:-:S12]  /*00b0*/  BSSY.RECONVERGENT B0, `(.L_x_3) ;  /* 0x0000013000007945 */ /* 0x000fd80003800200 */
[----:B------:R-:W-:Y:S05]  /*00c0*/  @!P0 BRA `(.L_x_4) ;  /* 0x0000000000448947 */ /* 0x000fea0003800000 */
[----:B------:R-:W1:Y:S02]  /*00d0*/  LDCU.64 UR4, c[0x0][0x348] ;  /* 0x00006900ff0477ac */ /* 0x000e640008000a00 */
[----:B-1----:R-:W-:Y:S02]  /*00e0*/  UIADD3 UR12, UP4, UPT, UR4, 0x40, URZ ;  /* 0x00000040040c7890 */ /* 0x002fe4000ff9e0ff */
[----:B------:R-:W-:Y:S02]  /*00f0*/  UIADD3 UR10, UP3, UPT, UR4, 0xc0, URZ ;  /* 0x000000c0040a7890 */ /* 0x000fe4000ff7e0ff */
[----:B------:R-:W-:Y:S02]  /*0100*/  UIADD3 UR8, UP2, UPT, UR4, 0x140, URZ ;  /* 0x0000014004087890 */ /* 0x000fe4000ff5e0ff */
[----:B------:R-:W-:Y:S02]  /*0110*/  UIADD3 UR6, UP1, UPT, UR4, 0x1c0, URZ ;  /* 0x000001c004067890 */ /* 0x000fe4000ff3e0ff */
[----:B------:R-:W-:-:S02]  /*0120*/  UIADD3 UR4, UP0, UPT, UR4, 0x240, URZ ;  /* 0x0000024004047890 */ /* 0x000fc4000ff1e0ff */
[----:B------:R-:W-:Y:S02]  /*0130*/  UIADD3.X UR13, UPT, UPT, URZ, UR5, URZ, UP4, !UPT ;  /* 0x00000005ff0d7290 */ /* 0x000fe4000a7fe4ff */
[----:B------:R-:W-:Y:S02]  /*0140*/  UIADD3.X UR11, UPT, UPT, URZ, UR5, URZ, UP3, !UPT ;  /* 0x00000005ff0b7290 */ /* 0x000fe40009ffe4ff */
[----:B------:R-:W-:Y:S02]  /*0150*/  UIADD3.X UR9, UPT, UPT, URZ, UR5, URZ, UP2, !UPT ;  /* 0x00000005ff097290 */ /* 0x000fe400097fe4ff */
[----:B------:R-:W-:Y:S02]  /*0160*/  UIADD3.X UR7, UPT, UPT, URZ, UR5, URZ, UP1, !UPT ;  /* 0x00000005ff077290 */ /* 0x000fe40008ffe4ff */
[----:B------:R-:W-:Y:S01]  /*0170*/  UIADD3.X UR5, UPT, UPT, URZ, UR5, URZ, UP0, !UPT ;  /* 0x00000005ff057290 */ /* 0x000fe200087fe4ff */
[----:B------:R1:W-:Y:S02]  /*0180*/  UTMACCTL.PF [UR12] ;  /* 0x000000000c0079b9 */ /* 0x0003e40008040000 */
[----:B------:R1:W-:Y:S02]  /*0190*/  UTMACCTL.PF [UR10] ;  /* 0x000000000a0079b9 */ /* 0x0003e40008040000 */
[----:B------:R1:W-:Y:S02]  /*01a0*/  UTMACCTL.PF [UR8] ;  /* 0x00000000080079b9 */ /* 0x0003e40008040000 */
[----:B------:R1:W-:Y:S02]  /*01b0*/  UTMACCTL.PF [UR6] ;  /* 0x00000000060079b9 */ /* 0x0003e40008040000 */
[----:B------:R1:W-:Y:S02]  /*01c0*/  UTMACCTL.PF [UR4] ;  /* 0x00000000040079b9 */ /* 0x0003e40008040000 */
[----:B-1----:R-:W-:Y:S01]  /*01d0*/  NOP ;  /* 0x0000000000007918 */ /* 0x002fe20000000000 */
.L_x_4:
[----:B------:R-:W-:Y:S05]  /*01e0*/  BSYNC.RECONVERGENT B0 ;  /* 0x0000000000007941 */ /* 0x000fea0003800200 */
.L_x_3:
[----:B------:R-:W-:Y:S05]  /*01f0*/  BRA `(.L_x_2) ;  /* 0x00000008003c7947 */ /* 0x000fea0003800000 */
.L_x_1:
[----:B------:R-:W-:Y:S01]  /*0200*/  ELECT P0, URZ, PT ;  /* 0x0000000000ff782f */ /* 0x000fe20003800000 */
[----:B------:R-:W-:-:S12]  /*0210*/  BSSY.RECONVERGENT B0, `(.L_x_5) ;  /* 0x0000029000007945 */ /* 0x000fd80003800200 */
[----:B------:R-:W-:Y:S05]  /*0220*/  @!P0 BRA `(.L_x_6) ;  /* 0x00000000009c8947 */ /* 0x000fea0003800000 */
[----:B------:R-:W1:Y:S01]  /*0230*/  S2UR UR5, SR_CgaCtaId ;  /* 0x00000000000579c3 */ /* 0x000e620000008800 */
[----:B------:R-:W-:Y:S01]  /*0240*/  UMOV UR7, 0x400 ;  /* 0x0000040000077882 */ /* 0x000fe20000000000 */
[----:B------:R-:W-:Y:S01]  /*0250*/  UMOV UR6, 0x1 ;  /* 0x0000000100067882 */ /* 0x000fe20000000000 */
[----:B------:R-:W-:Y:S02]  /*0260*/  UMOV UR4, 0x40 ;  /* 0x0000004000047882 */ /* 0x000fe40000000000 */
[----:B------:R-:W-:-:S04]  /*0270*/  UIADD3 UR8, UPT, UPT, -UR4, 0x100000, URZ ;  /* 0x0010000004087890 */ /* 0x000fc8000fffe1ff */
[----:B------:R-:W-:Y:S02]  /*0280*/  USHF.L.U32 UR9, UR8, 0xb, URZ ;  /* 0x0000000b08097899 */ /* 0x000fe400080006ff */
[----:B------:R-:W-:Y:S01]  /*0290*/  USHF.L.U32 UR8, UR8, 0x1, URZ ;  /* 0x0000000108087899 */ /* 0x000fe200080006ff */
[----:B------:R-:W-:Y:S02]  /*02a0*/  UMOV UR4, 0x100 ;  /* 0x0000010000047882 */ /* 0x000fe40000000000 */
[----:B------:R-:W-:-:S04]  /*02b0*/  UIADD3 UR10, UPT, UPT, -UR4, 0x100000, URZ ;  /* 0x00100000040a7890 */ /* 0x000fc8000fffe1ff */
[----:B------:R-:W-:Y:S02]  /*02c0*/  USHF.L.U32 UR11, UR10, 0xb, URZ ;  /* 0x0000000b0a0b7899 */ /* 0x000fe400080006ff */
[----:B------:R-:W-:Y:S02]  /*02d0*/  USHF.L.U32 UR10, UR10, 0x1, URZ ;  /* 0x000000010a0a7899 */ /* 0x000fe400080006ff */
[----:B-1----:R-:W-:Y:S02]  /*02e0*/  ULEA UR5, UR5, UR7, 0x18 ;  /* 0x0000000705057291 */ /* 0x002fe4000f8ec0ff */
[----:B------:R-:W-:-:S04]  /*02f0*/  UIADD3 UR6, UPT, UPT, -UR6, 0x100000, URZ ;  /* 0x0010000006067890 */ /* 0x000fc8000fffe1ff */
[----:B------:R-:W-:Y:S02]  /*0300*/  USHF.L.U32 UR7, UR6, 0xb, URZ ;  /* 0x0000000b06077899 */ /* 0x000fe400080006ff */
[----:B------:R-:W-:Y:S01]  /*0310*/  USHF.L.U32 UR6, UR6, 0x1, URZ ;  /* 0x0000000106067899 */ /* 0x000fe200080006ff */
[----:B------:R-:W1:Y:S11]  /*0320*/  FENCE.VIEW.ASYNC.S ;  /* 0x00000000000073c6 */ /* 0x000e760000000000 */
[----:B-1----:R1:W2:Y:S01]  /*0330*/  SYNCS.EXCH.64 URZ, [UR5+0x33400], UR6 ;  /* 0x0334000605ff75b2 */ /* 0x0022a20008000100 */
[----:B------:R1:W3:Y:S01]  /*0340*/  SYNCS.EXCH.64 URZ, [UR5+0x33430], UR6 ;  /* 0x0334300605ff75b2 */ /* 0x0002e20008000100 */
[----:B------:R1:W4:Y:S01]  /*0350*/  SYNCS.EXCH.64 URZ, [UR5+0x33460], UR8 ;  /* 0x0334600805ff75b2 */ /* 0x0003220008000100 */
[----:B------:R1:W5:Y:S01]  /*0360*/  SYNCS.EXCH.64 URZ, [UR5+0x33408], UR6 ;  /* 0x0334080605ff75b2 */ /* 0x0003620008000100 */
[----:B------:R1:W1:Y:S01]  /*0370*/  SYNCS.EXCH.64 URZ, [UR5+0x33438], UR6 ;  /* 0x0334380605ff75b2 */ /* 0x0002620008000100 */
        /* <DEDUP_REMOVED lines=17> */
[----:B------:R-:W-:Y:S01]  /*0490*/  NOP ;  /* 0x0000000000007918 */ /* 0x000fe20000000000 */
.L_x_6:
[----:B-1----:R-:W-:Y:S05]  /*04a0*/  BSYNC.RECONVERGENT B0 ;  /* 0x0000000000007941 */ /* 0x002fea0003800200 */
.L_x_5:
[----:B------:R-:W-:Y:S05]  /*04b0*/  BRA `(.L_x_2) ;  /* 0x00000004008c7947 */ /* 0x000fea0003800000 */
.L_x_0:
[----:B------:R-:W1:Y:S01]  /*04c0*/  S2R R5, SR_CgaCtaId ;  /* 0x0000000000057919 */ /* 0x000e620000008800 */
[----:B------:R-:W-:Y:S01]  /*04d0*/  NOP ;  /* 0x0000000000007918 */ /* 0x000fe20000000000 */
[----:B------:R-:W-:-:S04]  /*04e0*/  MOV R2, 0x40 ;  /* 0x0000004000027802 */ /* 0x000fc80000000f00 */
[----:B-1----:R-:W-:-:S05]  /*04f0*/  LEA R2, R5, R2, 0x18 ;  /* 0x0000000205027211 */ /* 0x002fca00078ec0ff */
[----:B------:R-:W1:Y:S02]  /*0500*/  LDS.U8 R0, [R2] ;  /* 0x0000000002007984 */ /* 0x000e640000000000 */
[----:B-1----:R-:W-:Y:S02]  /*0510*/  ISETP.NE.AND P0, PT, R0, RZ, PT ;  /* 0x000000ff0000720c */ /* 0x002fe40003f05270 */
[----:B------:R-:W-:-:S04]  /*0520*/  MOV R0, 0x400 ;  /* 0x0000040000007802 */ /* 0x000fc80000000f00 */
[----:B------:R-:W-:-:S07]  /*0530*/  LEA R0, R5, R0, 0x18 ;  /* 0x0000000005007211 */ /* 0x000fce00078ec0ff */
[----:B------:R-:W-:Y:S05]  /*0540*/  @P0 BRA `(.L_x_7) ;  /* 0x0000000400500947 */ /* 0x000fea0003800000 */
[C---:B------:R-:W-:Y:S02]  /*0550*/  LOP3.LUT R2, R5.reuse, 0x1, RZ, 0xc0, !PT ;  /* 0x0000000105027812 */ /* 0x040fe400078ec0ff */
[----:B------:R-:W-:Y:S02]  /*0560*/  LOP3.LUT R12, R5, 0x1, RZ, 0x3c, !PT ;  /* 0x00000001050c7812 */ /* 0x000fe400078e3cff */
[----:B------:R-:W-:-:S13]  /*0570*/  ISETP.NE.U32.AND P1, PT, R2, 0x1, PT ;  /* 0x000000010200780c */ /* 0x000fda0003f25070 */
[----:B------:R-:W-:Y:S05]  /*0580*/  @!P1 BRA `(.L_x_8) ;  /* 0x0000000000c49947 */ /* 0x000fea0003800000 */
[----:B------:R-:W-:Y:S01]  /*0590*/  ELECT P0, URZ, PT ;  /* 0x0000000000ff782f */ /* 0x000fe20003800000 */
[----:B------:R-:W-:-:S12]  /*05a0*/  BSSY B0, `(.L_x_8) ;  /* 0x000002f000007945 */ /* 0x000fd80003800000 */
[----:B------:R-:W-:Y:S05]  /*05b0*/  @!P0 BRA `(.L_x_9) ;  /* 0x0000000000b48947 */ /* 0x000fea0003800000 */
[----:B------:R-:W-:-:S05]  /*05c0*/  UMOV UR4, 0x10 ;  /* 0x0000001000047882 */ /* 0x000fca0000000000 */
[----:B------:R-:W-:Y:S04]  /*05d0*/  DEPBAR.LE SB1, 0x36 ;  /* 0x00009d800000791a */ /* 0x000fe80000000000 */
[----:B------:R-:W1:Y:S02]  /*05e0*/  UTCATOMSWS.2CTA.FIND_AND_SET.ALIGN UP0, UR4, UR4 ;  /* 0x00000004000475e3 */ /* 0x000e640008200800 */
[----:B-1----:R-:W-:Y:S01]  /*05f0*/  PLOP3.LUT P0, PT, PT, PT, UP0, 0x80, 0x8 ;  /* 0x000000000008781c */ /* 0x002fe20003f0f008 */
[----:B------:R-:W-:-:S03]  /*0600*/  IMAD.U32 R10, RZ, RZ, UR4 ;  /* 0x00000004ff0a7e24 */ /* 0x000fc6000f8e00ff */
[----:B------:R-:W-:-:S04]  /*0610*/  SEL R2, RZ, 0xffffffff, !P0 ;  /* 0xffffffffff027807 */ /* 0x000fc80004000000 */
[----:B------:R-:W-:-:S13]  /*0620*/  ISETP.NE.AND P0, PT, R2, RZ, PT ;  /* 0x000000ff0200720c */ /* 0x000fda0003f05270 */
[----:B------:R-:W-:Y:S05]  /*0630*/  @P0 BRA `(.L_x_10) ;  /* 0x0000000000240947 */ /* 0x000fea0003800000 */
.L_x_11:
[----:B------:R-:W-:Y:S05]  /*0640*/  NANOSLEEP 0x64 ;  /* 0x000000640000795d */ /* 0x000fea0003800000 */
[----:B------:R-:W-:-:S05]  /*0650*/  UMOV UR4, 0x10 ;  /* 0x0000001000047882 */ /* 0x000fca0000000000 */
[----:B------:R-:W-:Y:S04]  /*0660*/  DEPBAR.LE SB1, 0x36 ;  /* 0x00009d800000791a */ /* 0x000fe80000000000 */
[----:B------:R-:W1:Y:S02]  /*0670*/  UTCATOMSWS.2CTA.FIND_AND_SET.ALIGN UP0, UR4, UR4 ;  /* 0x00000004000475e3 */ /* 0x000e640008200800 */
[----:B-1----:R-:W-:Y:S01]  /*0680*/  PLOP3.LUT P0, PT, PT, PT, UP0, 0x80, 0x8 ;  /* 0x000000000008781c */ /* 0x002fe20003f0f008 */
[----:B------:R-:W-:-:S03]  /*0690*/  IMAD.U32 R10, RZ, RZ, UR4 ;  /* 0x00000004ff0a7e24 */ /* 0x000fc6000f8e00ff */
[----:B------:R-:W-:-:S04]  /*06a0*/  SEL R2, RZ, 0xffffffff, !P0 ;  /* 0xffffffffff027807 */ /* 0x000fc80004000000 */
[----:B------:R-:W-:-:S13]  /*06b0*/  ISETP.NE.AND P0, PT, R2, RZ, PT ;  /* 0x000000ff0200720c */ /* 0x000fda0003f05270 */
[----:B------:R-:W-:Y:S05]  /*06c0*/  @!P0 BRA `(.L_x_11) ;  /* 0xfffffffc00dc8947 */ /* 0x000fea000383ffff */
.L_x_10:
[----:B------:R-:W-:Y:S01]  /*06d0*/  MOV R2, 0x60 ;  /* 0x0000006000027802 */ /* 0x000fe20000000f00 */
[----:B------:R-:W-:Y:S02]  /*06e0*/  VIADD R9, R0, 0x334b0 ;  /* 0x000334b000097836 */ /* 0x000fe40000000000 */
[----:B------:R-:W-:Y:S01]  /*06f0*/  IMAD.MOV.U32 R8, RZ, RZ, 0x4 ;  /* 0x00000004ff087424 */ /* 0x000fe200078e00ff */
[----:B------:R-:W-:Y:S02]  /*0700*/  LEA R13, R5, R2, 0x18 ;  /* 0x00000002050d7211 */ /* 0x000fe400078ec0ff */
[----:B------:R-:W-:-:S03]  /*0710*/  MOV R2, 0x58 ;  /* 0x0000005800027802 */ /* 0x000fc60000000f00 */
[----:B------:R-:W1:Y:S01]  /*0720*/  LDS R6, [R13] ;  /* 0x000000000d067984 */ /* 0x000e620000000800 */
[----:B------:R-:W-:Y:S01]  /*0730*/  LEA R3, R5, R2, 0x18 ;  /* 0x0000000205037211 */ /* 0x000fe200078ec0ff */
[----:B-1----:R-:W-:-:S04]  /*0740*/  IMAD.U32 R6, R6, -0x80000000, RZ ;  /* 0x8000000006067824 */ /* 0x002fc800078e00ff */
[----:B------:R-:W1:Y:S02]  /*0750*/  SYNCS.PHASECHK.TRANS64.TRYWAIT P0, [R3+URZ], R6 ;  /* 0x00000006030075a7 */ /* 0x000e6400080011ff */
[----:B-1----:R-:W-:Y:S05]  /*0760*/  @P0 BRA `(.L_x_12) ;  /* 0x0000000000080947 */ /* 0x002fea0003800000 */
[----:B------:R-:W1:Y:S02]  /*0770*/  SYNCS.PHASECHK.TRANS64.TRYWAIT P0, [R3+URZ], R6 ;  /* 0x00000006030075a7 */ /* 0x000e6400080011ff */
[----:B-1----:R-:W-:Y:S05]  /*0780*/  @!P0 BRA `(.L_x_13) ;  /* 0x0000004000708947 */ /* 0x002fea0003800000 */
.L_x_12:
[----:B-1----:R-:W-:Y:S01]  /*0790*/  PRMT R3, R12, 0x654, R3 ;  /* 0x000006540c037816 */ /* 0x002fe20000000003 */
[----:B------:R-:W-:Y:S01]  /*07a0*/  IMAD.SHL.U32 R11, R10, 0x20, RZ ;  /* 0x000000200a0b7824 */ /* 0x000fe200078e00ff */
[----:B------:R-:W-:Y:S01]  /*07b0*/  PRMT R2, R12, 0x654, R9 ;  /* 0x000006540c027816 */ /* 0x000fe20000000009 */
[----:B------:R-:W-:Y:S01]  /*07c0*/  IMAD.MOV.U32 R7, RZ, RZ, 0xffff ;  /* 0x0000ffffff077424 */ /* 0x000fe200078e00ff */
[----:B------:R1:W-:Y:S01]  /*07d0*/  SYNCS.ARRIVE.TRANS64.RED RZ, [R3+URZ], R8 ;  /* 0x0000000803ff79a7 */ /* 0x0003e200080004ff */
[----:B------:R-:W-:Y:S01]  /*07e0*/  IMAD.MOV.U32 R6, RZ, RZ, 0x1 ;  /* 0x00000001ff067424 */ /* 0x000fe200078e00ff */
[----:B------:R2:W-:Y:S01]  /*07f0*/  STS [R0+0x334b0], R11 ;  /* 0x0334b00b00007388 */ /* 0x0005e20000000800 */
[----:B------:R-:W-:Y:S01]  /*0800*/  VIADD R9, R10, 0x10 ;  /* 0x000000100a097836 */ /* 0x000fe20000000000 */
[----:B------:R-:W-:Y:S02]  /*0810*/  SHF.L.U32 R7, R7, R10, RZ ;  /* 0x0000000a07077219 */ /* 0x000fe400000006ff */
[----:B------:R2:W-:Y:S01]  /*0820*/  STAS [R2.64], R10 ;  /* 0x0000000a02007dbd */ /* 0x0005e2000c0008ff */
[----:B------:R-:W-:-:S04]  /*0830*/  MOV R14, 0x50 ;  /* 0x00000050000e7802 */ /* 0x000fc80000000f00 */
[----:B------:R-:W-:Y:S02]  /*0840*/  LEA R14, R5, R14, 0x18 ;  /* 0x0000000e050e7211 */ /* 0x000fe400078ec0ff */
[----:B-1----:R-:W-:-:S04]  /*0850*/  SHF.L.U32 R8, R6, R9, RZ ;  /* 0x0000000906087219 */ /* 0x002fc800000006ff */
[----:B------:R-:W-:-:S05]  /*0860*/  LOP3.LUT R7, R8, R7, RZ, 0xfc, !PT ;  /* 0x0000000708077212 */ /* 0x000fca00078efcff */
[----:B------:R2:W-:Y:S04]  /*0870*/  ATOMS.OR RZ, [R14], R7 ;  /* 0x000000070eff738c */ /* 0x0005e80003000000 */
[----:B------:R2:W-:Y:S02]  /*0880*/  ATOMS.XOR RZ, [R13], R6 ;  /* 0x000000060dff738c */ /* 0x0005e40003800000 */
.L_x_9:
[----:B------:R-:W-:Y:S05]  /*0890*/  BSYNC B0 ;  /* 0x0000000000007941 */ /* 0x000fea0003800000 */
.L_x_8:
[----:B------:R-:W-:Y:S05]  /*08a0*/  @P1 BRA `(.L_x_14) ;  /* 0x0000000000881947 */ /* 0x000fea0003800000 */
[----:B------:R-:W-:Y:S05]  /*08b0*/  WARPSYNC.ALL ;  /* 0x0000000000007948 */ /* 0x000fea0003800000 */
[----:B------:R-:W-:Y:S01]  /*08c0*/  NOP ;  /* 0x0000000000007918 */ /* 0x000fe20000000000 */
[----:B------:R-:W-:-:S13]  /*08d0*/  ELECT P0, URZ, PT ;  /* 0x0000000000ff782f */ /* 0x000fda0003800000 */
[----:B------:R-:W-:Y:S05]  /*08e0*/  @!P0 BRA `(.L_x_14) ;  /* 0x0000000000788947 */ /* 0x000fea0003800000 */
[----:B--2---:R-:W-:Y:S02]  /*08f0*/  MOV R2, 0x60 ;  /* 0x0000006000027802 */ /* 0x004fe40000000f00 */
[----:B------:R-:W-:Y:S02]  /*0900*/  MOV R6, 0x58 ;  /* 0x0000005800067802 */ /* 0x000fe40000000f00 */
[C---:B------:R-:W-:Y:S02]  /*0910*/  LEA R9, R5.reuse, R2, 0x18 ;  /* 0x0000000205097211 */ /* 0x040fe400078ec0ff */
[----:B------:R-:W-:-:S03]  /*0920*/  LEA R7, R5, R6, 0x18 ;  /* 0x0000000605077211 */ /* 0x000fc600078ec0ff */
[----:B------:R-:W1:Y:S02]  /*0930*/  LDS R2, [R9] ;  /* 0x0000000009027984 */ /* 0x000e640000000800 */
[----:B-1----:R-:W-:-:S04]  /*0940*/  IMAD.U32 R2, R2, -0x80000000, RZ ;  /* 0x8000000002027824 */ /* 0x002fc800078e00ff */
[----:B------:R-:W1:Y:S02]  /*0950*/  SYNCS.PHASECHK.TRANS64.TRYWAIT P0, [R7+URZ], R2 ;  /* 0x00000002070075a7 */ /* 0x000e6400080011ff */
[----:B-1----:R-:W-:Y:S05]  /*0960*/  @P0 BRA `(.L_x_15) ;  /* 0x0000000000080947 */ /* 0x002fea0003800000 */
[----:B------:R-:W1:Y:S02]  /*0970*/  SYNCS.PHASECHK.TRANS64.TRYWAIT P0, [R7+URZ], R2 ;  /* 0x00000002070075a7 */ /* 0x000e6400080011ff */
[----:B-1----:R-:W-:Y:S05]  /*0980*/  @!P0 BRA `(.L_x_16) ;  /* 0x0000004000088947 */ /* 0x002fea0003800000 */
.L_x_15:
[----:B------:R-:W2:Y:S01]  /*0990*/  LDS R6, [R0+0x334b0] ;  /* 0x0334b00000067984 */ /* 0x000ea20000000800 */
[----:B-1----:R-:W-:Y:S01]  /*09a0*/  IMAD.MOV.U32 R3, RZ, RZ, 0xffff ;  /* 0x0000ffffff037424 */ /* 0x002fe200078e00ff */
[----:B------:R-:W-:Y:S01]  /*09b0*/  PRMT R7, R12, 0x654, R7 ;  /* 0x000006540c077816 */ /* 0x000fe20000000007 */
[----:B------:R-:W-:Y:S02]  /*09c0*/  IMAD.MOV.U32 R2, RZ, RZ, 0x1 ;  /* 0x00000001ff027424 */ /* 0x000fe400078e00ff */
[C---:B--2---:R-:W-:Y:S01]  /*09d0*/  IMAD.SHL.U32 R13, R6.reuse, 0x20, RZ ;  /* 0x00000020060d7824 */ /* 0x044fe200078e00ff */
[----:B------:R-:W-:Y:S01]  /*09e0*/  SHF.L.U32 R3, R3, R6, RZ ;  /* 0x0000000603037219 */ /* 0x000fe200000006ff */
[----:B------:R-:W-:-:S03]  /*09f0*/  VIADD R11, R6, 0x10 ;  /* 0x00000010060b7836 */ /* 0x000fc60000000000 */
[----:B------:R1:W-:Y:S01]  /*0a00*/  STS [R0+0x334b0], R13 ;  /* 0x0334b00d00007388 */ /* 0x0003e20000000800 */
[----:B------:R-:W-:Y:S02]  /*0a10*/  MOV R6, 0x50 ;  /* 0x0000005000067802 */ /* 0x000fe40000000f00 */
[----:B------:R-:W-:Y:S02]  /*0a20*/  SHF.L.U32 R8, R2, R11, RZ ;  /* 0x0000000b02087219 */ /* 0x000fe400000006ff */
[----:B------:R-:W-:Y:S02]  /*0a30*/  LEA R6, R5, R6, 0x18 ;  /* 0x0000000605067211 */ /* 0x000fe400078ec0ff */
[----:B------:R-:W-:-:S05]  /*0a40*/  LOP3.LUT R3, R8, R3, RZ, 0xfc, !PT ;  /* 0x0000000308037212 */ /* 0x000fca00078efcff */
[----:B------:R1:W-:Y:S01]  /*0a50*/  ATOMS.OR RZ, [R6], R3 ;  /* 0x0000000306ff738c */ /* 0x0003e20003000000 */
[----:B------:R1:W-:Y:S03]  /*0a60*/  SYNCS.ARRIVE.TRANS64.RED.A1T0 RZ, [R7+URZ], RZ ;  /* 0x000000ff07ff79a7 */ /* 0x0003e600081004ff */
[----:B------:R1:W-:Y:S01]  /*0a70*/  ATOMS.XOR RZ, [R9], R2 ;  /* 0x0000000209ff738c */ /* 0x0003e20003800000 */
[----:B------:R-:W-:Y:S05]  /*0a80*/  BRA `(.L_x_14) ;  /* 0x0000000000107947 */ /* 0x000fea0003800000 */
.L_x_7:
[----:B------:R-:W-:Y:S02]  /*0a90*/  MOV R3, 0xffffffff ;  /* 0xffffffff00037802 */ /* 0x000fe40000000f00 */
[----:B------:R-:W-:-:S03]  /*0aa0*/  MOV R2, 0xad0 ;  /* 0x00000ad000027802 */ /* 0x000fc60000000f00 */
[----:B------:R1:W-:Y:S04]  /*0ab0*/  STS [R0+0x334b0], R3 ;  /* 0x0334b00300007388 */ /* 0x0003e80000000800 */
[----:B-1----:R-:W-:Y:S05]  /*0ac0*/  CALL.REL.NOINC `($__internal_1_$__cuda_sm10x_tcgen05_guardrail_trap_phase_invalid_during_alloc) ;  /* 0x0000004000d47944 */ /* 0x002fea0003c00000 */
.L_x_14:
[----:B------:R-:W-:Y:S05]  /*0ad0*/  WARPSYNC.ALL ;  /* 0x0000000000007948 */ /* 0x000fea0003800000 */
[----:B------:R-:W-:Y:S01]  /*0ae0*/  NOP ;  /* 0x0000000000007918 */ /* 0x000fe20000000000 */
.L_x_2:
[----:B------:R-:W1:Y:S02]  /*0af0*/  LDCU UR4, c[0x0][0x36c] ;  /* 0x00006d80ff0477ac */ /* 0x000e640008000800 */
[----:B-1----:R-:W-:-:S09]  /*0b00*/  UISETP.EQ.U32.AND UP0, UPT, UR4, 0x1, UPT ;  /* 0x000000010400788c */ /* 0x002fd2000bf02070 */
[----:B------:R-:W-:Y:S05]  /*0b10*/  BRA.U !UP0, `(.L_x_17) ;  /* 0x0000000108187547 */ /* 0x000fea000b800000 */
[----:B------:R-:W-:-:S00]  /*0b20*/  MEMBAR.ALL.CTA ;  /* 0x0000000000007992 */ /* 0x000fc00000008000 */
[----:B--2345:R-:W-:Y:S06]  /*0b30*/  MEMBAR.ALL.GPU ;  /* 0x0000000000007992 */ /* 0x03cfec000000a000 */
[----:B------:R-:W-:-:S00]  /*0b40*/  ERRBAR ;  /* 0x00000000000079ab */ /* 0x000fc00000000000 */
[----:B------:R-:W-:Y:S08]  /*0b50*/  CGAERRBAR ;  /* 0x00000000000075ab */ /* 0x000ff00000000000 */
[----:B------:R-:W-:Y:S01]  /*0b60*/  UCGABAR_ARV ;  /* 0x00000000000079c7 */ /* 0x000fe20008000000 */
[----:B------:R-:W-:Y:S05]  /*0b70*/  BRA `(.L_x_18) ;  /* 0x0000000000047947 */ /* 0x000fea0003800000 */
.L_x_17:
[----:B--2345:R-:W-:Y:S01]  /*0b80*/  NOP ;  /* 0x0000000000007918 */ /* 0x03cfe20000000000 */
.L_x_18:
[----:B------:R-:W-:Y:S05]  /*0b90*/  BRA.U !UP0, `(.L_x_19) ;  /* 0x00000001080c7547 */ /* 0x000fea000b800000 */
[----:B------:R-:W-:Y:S01]  /*0ba0*/  UCGABAR_WAIT ;  /* 0x0000000000007dc7 */ /* 0x000fe20008000000 */
[----:B------:R-:W-:Y:S01]  /*0bb0*/  CCTL.IVALL ;  /* 0x00000000ff00798f */ /* 0x000fe20002000000 */
[----:B------:R-:W-:Y:S05]  /*0bc0*/  BRA `(.L_x_20) ;  /* 0x0000000000047947 */ /* 0x000fea0003800000 */
.L_x_19:
[----:B------:R-:W-:Y:S06]  /*0bd0*/  BAR.SYNC.DEFER_BLOCKING 0x0 ;  /* 0x0000000000007b1d */ /* 0x000fec0000010000 */
.L_x_20:
[----:B------:R-:W1:Y:S01]  /*0be0*/  LDC R0, c[0x0][0x388] ;  /* 0x0000e200ff007b82 */ /* 0x000e620000000800 */
[----:B------:R-:W2:Y:S01]  /*0bf0*/  S2R R21, SR_LANEID ;  /* 0x0000000000157919 */ /* 0x000ea20000000000 */
[----:B------:R-:W-:Y:S02]  /*0c00*/  ISETP.NE.AND P0, PT, R4, RZ, PT ;  /* 0x000000ff0400720c */ /* 0x000fe40003f05270 */
[----:B-1----:R-:W-:-:S04]  /*0c10*/  IADD3 R0, PT, PT, R0, 0x7f, RZ ;  /* 0x0000007f00007810 */ /* 0x002fc80007ffe0ff */
[----:B------:R-:W-:-:S05]  /*0c20*/  SHF.R.U32.HI R20, RZ, 0x7, R0 ;  /* 0x00000007ff147819 */ /* 0x000fca0000011600 */
[----:B------:R-:W-:Y:S02]  /*0c30*/  IMAD R5, R20, 0x13, RZ ;  /* 0x0000001314057824 */ /* 0x000fe400078e02ff */
[----:B--2---:R-:W-:Y:S05]  /*0c40*/  @!P0 BRA `(.L_x_21) ;  /* 0x0000001000748947 */ /* 0x004fea0003800000 */
[----:B------:R-:W-:Y:S01]  /*0c50*/  ISETP.NE.AND P0, PT, R4, 0x1, PT ;  /* 0x000000010400780c */ /* 0x000fe20003f05270 */
[----:B------:R-:W1:-:S12]  /*0c60*/  S2UR UR5, SR_CgaCtaId ;  /* 0x00000000000579c3 */ /* 0x000e580000008800 */
[----:B------:R-:W-:Y:S05]  /*0c70*/  @!P0 BRA `(.L_x_22) ;  /* 0x0000000400948947 */ /* 0x000fea0003800000 */
[----:B------:R-:W-:-:S13]  /*0c80*/  ISETP.NE.AND P0, PT, R4, 0x2, PT ;  /* 0x000000020400780c */ /* 0x000fda0003f05270 */
[----:B------:R-:W-:Y:S05]  /*0c90*/  @P0 BRA `(.L_x_23) ;  /* 0x0000001c00a00947 */ /* 0x000fea0003800000 */
[----:B------:R-:W2:Y:S02]  /*0ca0*/  S2UR UR4, SR_CTAID.X ;  /* 0x00000000000479c3 */ /* 0x000ea40000002500 */
[----:B--2---:R-:W-:-:S13]  /*0cb0*/  ISETP.LE.U32.AND P0, PT, R5, UR4, PT ;  /* 0x0000000405007c0c */ /* 0x004fda000bf03070 */
[----:B-1----:R-:W-:Y:S05]  /*0cc0*/  @P0 EXIT ;  /* 0x000000000000094d */ /* 0x002fea0003800000 */
[--C-:B------:R-:W-:Y:S01]  /*0cd0*/  SHF.R.U32.HI R20, RZ, 0x3, R21.reuse ;  /* 0x00000003ff147819 */ /* 0x100fe20000011615 */
[----:B------:R-:W-:Y:S01]  /*0ce0*/  ULOP3.LUT UR4, URZ, UR4, URZ, 0x33, !UPT ;  /* 0x00000004ff047292 */ /* 0x000fe2000f8e33ff */
[----:B------:R-:W-:Y:S02]  /*0cf0*/  HFMA2 R15, -RZ, RZ, 0, 0 ;  /* 0x00000000ff0f7431 */ /* 0x000fe400000001ff */
[----:B------:R-:W-:Y:S01]  /*0d00*/  IMAD.MOV.U32 R16, RZ, RZ, RZ ;  /* 0x000000ffff107224 */ /* 0x000fe200078e00ff */
[C---:B------:R-:W-:Y:S01]  /*0d10*/  LOP3.LUT R6, R20.reuse, 0x1, RZ, 0x3c, !PT ;  /* 0x0000000114067812 */ /* 0x040fe200078e3cff */
[C---:B------:R-:W-:Y:S01]  /*0d20*/  IMAD.SHL.U32 R0, R20.reuse, 0x20, RZ ;  /* 0x0000002014007824 */ /* 0x040fe200078e00ff */
[C---:B------:R-:W-:Y:S01]  /*0d30*/  LOP3.LUT R18, R20.reuse, 0x2, RZ, 0x3c, !PT ;  /* 0x0000000214127812 */ /* 0x040fe200078e3cff */
[----:B------:R-:W-:Y:S01]  /*0d40*/  VIADD R25, R5, UR4 ;  /* 0x0000000405197c36 */ /* 0x000fe20008000000 */
[----:B------:R-:W-:Y:S01]  /*0d50*/  LOP3.LUT R4, R20, 0x3, RZ, 0x3c, !PT ;  /* 0x0000000314047812 */ /* 0x000fe200078e3cff */
[----:B------:R-:W-:Y:S01]  /*0d60*/  IMAD R20, R21, 0x4, R20 ;  /* 0x0000000415147824 */ /* 0x000fe200078e0214 */
[C---:B------:R-:W-:Y:S01]  /*0d70*/  LOP3.LUT R2, R0.reuse, 0x20, RZ, 0x3c, !PT ;  /* 0x0000002000027812 */ /* 0x040fe200078e3cff */
[----:B------:R-:W-:Y:S01]  /*0d80*/  IMAD.HI.U32 R25, R25, 0x38e38e39, RZ ;  /* 0x38e38e3919197827 */ /* 0x000fe200078e00ff */
[C---:B------:R-:W-:Y:S01]  /*0d90*/  LOP3.LUT R22, R0.reuse, 0x40, RZ, 0x3c, !PT ;  /* 0x0000004000167812 */ /* 0x040fe200078e3cff */
[----:B------:R-:W-:Y:S01]  /*0da0*/  UMOV UR5, URZ ;  /* 0x000000ff00057c82 */ /* 0x000fe20008000000 */
[CC--:B------:R-:W-:Y:S01]  /*0db0*/  IADD3 R24, PT, PT, R0.reuse, R21.reuse, RZ ;  /* 0x0000001500187210 */ /* 0x0c0fe20007ffe0ff */
[C---:B------:R-:W-:Y:S01]  /*0dc0*/  IMAD R19, R21.reuse, 0x4, R6 ;  /* 0x0000000415137824 */ /* 0x040fe200078e0206 */
[----:B------:R-:W-:Y:S01]  /*0dd0*/  LOP3.LUT R0, R0, 0x60, RZ, 0x3c, !PT ;  /* 0x0000006000007812 */ /* 0x000fe200078e3cff */
[C---:B------:R-:W-:Y:S01]  /*0de0*/  IMAD R18, R21.reuse, 0x4, R18 ;  /* 0x0000000415127824 */ /* 0x040fe200078e0212 */
[----:B------:R-:W-:Y:S01]  /*0df0*/  LEA R17, R21, R4, 0x2 ;  /* 0x0000000415117211 */ /* 0x000fe200078e10ff */
[----:B------:R-:W-:Y:S01]  /*0e00*/  IMAD.IADD R23, R2, 0x1, R21 ;  /* 0x0000000102177824 */ /* 0x000fe200078e0215 */
[----:B------:R-:W-:Y:S01]  /*0e10*/  SHF.R.U32.HI R25, RZ, 0x5, R25 ;  /* 0x00000005ff197819 */ /* 0x000fe20000011619 */
[----:B------:R-:W-:Y:S01]  /*0e20*/  IMAD.IADD R22, R22, 0x1, R21 ;  /* 0x0000000116167824 */ /* 0x000fe200078e0215 */
[----:B------:R-:W-:-:S07]  /*0e30*/  IADD3 R21, PT, PT, R0, R21, RZ ;  /* 0x0000001500157210 */ /* 0x000fce0007ffe0ff */
.L_x_27:
[----:B-1----:R-:W1:Y:S01]  /*0e40*/  S2R R0, SR_CgaCtaId ;  /* 0x0000000000007919 */ /* 0x002e620000008800 */
[----:B------:R-:W-:Y:S01]  /*0e50*/  MOV R3, 0x400 ;  /* 0x0000040000037802 */ /* 0x000fe20000000f00 */
[----:B------:R-:W-:-:S03]  /*0e60*/  UMOV UR4, URZ ;  /* 0x000000ff00047c82 */ /* 0x000fc60008000000 */
[----:B-1----:R-:W-:-:S07]  /*0e70*/  LEA R0, R0, R3, 0x18 ;  /* 0x0000000300007211 */ /* 0x002fce00078ec0ff */
.L_x_26:
[----:B-1----:R-:W-:Y:S01]  /*0e80*/  LEA R2, R15, R0, 0x3 ;  /* 0x000000000f027211 */ /* 0x002fe200078e18ff */
[----:B------:R-:W-:Y:S01]  /*0e90*/  ULOP3.LUT UP0, URZ, UR4, 0x3, URZ, 0xc0, !UPT ;  /* 0x0000000304ff7892 */ /* 0x000fe2000f80c0ff */
[----:B------:R-:W-:-:S04]  /*0ea0*/  SHF.L.U32 R5, R16, 0x1f, RZ ;  /* 0x0000001f10057819 */ /* 0x000fc800000006ff */
[----:B------:R-:W1:Y:S02]  /*0eb0*/  SYNCS.PHASECHK.TRANS64.TRYWAIT P0, [R2+URZ+0x33400], R5 ;  /* 0x03340005020075a7 */ /* 0x000e6400080011ff */
[----:B-1----:R-:W-:Y:S05]  /*0ec0*/  @!P0 BRA `(.L_x_24) ;  /* 0x0000003800d08947 */ /* 0x002fea0003800000 */
.L_x_74:
[----:B------:R-:W-:Y:S05]  /*0ed0*/  BRA.U UP0, `(.L_x_25) ;  /* 0x0000000100bc7547 */ /* 0x000fea000b800000 */
[C-C-:B------:R-:W-:Y:S02]  /*0ee0*/  IMAD R26, R15.reuse, 0x200, R0.reuse ;  /* 0x000002000f1a7824 */ /* 0x140fe400078e0200 */
[----:B------:R-:W-:Y:S02]  /*0ef0*/  IMAD R3, R15, 0x400, R0 ;  /* 0x000004000f037824 */ /* 0x000fe400078e0200 */
[--C-:B------:R-:W-:Y:S01]  /*0f00*/  IMAD R9, R24, 0x4, R26.reuse ;  /* 0x0000000418097824 */ /* 0x100fe200078e021a */
[-C--:B------:R-:W-:Y:S01]  /*0f10*/  LEA R8, R23, R26.reuse, 0x2 ;  /* 0x0000001a17087211 */ /* 0x080fe200078e10ff */
[--C-:B------:R-:W-:Y:S01]  /*0f20*/  IMAD R29, R22, 0x4, R26.reuse ;  /* 0x00000004161d7824 */ /* 0x100fe200078e021a */
[-C--:B------:R-:W-:Y:S01]  /*0f30*/  LEA R27, R21, R26.reuse, 0x2 ;  /* 0x0000001a151b7211 */ /* 0x080fe200078e10ff */
[--C-:B-1----:R-:W-:Y:S01]  /*0f40*/  IMAD R5, R19, 0x4, R26.reuse ;  /* 0x0000000413057824 */ /* 0x102fe200078e021a */
[-C--:B------:R-:W-:Y:S01]  /*0f50*/  LEA R6, R20, R26.reuse, 0x2 ;  /* 0x0000001a14067211 */ /* 0x080fe200078e10ff */
[----:B------:R-:W1:Y:S01]  /*0f60*/  LDS R9, [R9+0x31000] ;  /* 0x0310000009097984 */ /* 0x000e620000000800 */
[----:B------:R-:W-:Y:S01]  /*0f70*/  LEA R4, R18, R26, 0x2 ;  /* 0x0000001a12047211 */ /* 0x000fe200078e10ff */
[----:B------:R-:W-:Y:S01]  /*0f80*/  IMAD R26, R17, 0x4, R26 ;  /* 0x00000004111a7824 */ /* 0x000fe200078e021a */
[-C--:B------:R-:W-:Y:S01]  /*0f90*/  LEA R14, R24, R3.reuse, 0x2 ;  /* 0x00000003180e7211 */ /* 0x080fe200078e10ff */
[----:B------:R-:W2:Y:S01]  /*0fa0*/  LDS R8, [R8+0x31000] ;  /* 0x0310000008087984 */ /* 0x000ea20000000800 */
[--C-:B------:R-:W-:Y:S01]  /*0fb0*/  IMAD R11, R23, 0x4, R3.reuse ;  /* 0x00000004170b7824 */ /* 0x100fe200078e0203 */
[----:B------:R-:W-:Y:S01]  /*0fc0*/  LEA R10, R22, R3, 0x2 ;  /* 0x00000003160a7211 */ /* 0x000fe200078e10ff */
[----:B------:R-:W-:Y:S01]  /*0fd0*/  IMAD R7, R21, 0x4, R3 ;  /* 0x0000000415077824 */ /* 0x000fe200078e0203 */
[----:B------:R-:W3:Y:S04]  /*0fe0*/  LDS R29, [R29+0x31000] ;  /* 0x031000001d1d7984 */ /* 0x000ee80000000800 */
[----:B------:R-:W4:Y:S01]  /*0ff0*/  LDS R27, [R27+0x31000] ;  /* 0x031000001b1b7984 */ /* 0x000f220000000800 */
[----:B------:R-:W-:-:S03]  /*1000*/  NOP ;  /* 0x0000000000007918 */ /* 0x000fc60000000000 */
[----:B-1----:R1:W-:Y:S04]  /*1010*/  STS [R6+0x31000], R9 ;  /* 0x0310000906007388 */ /* 0x0023e80000000800 */
[----:B--2---:R2:W-:Y:S04]  /*1020*/  STS [R5+0x31000], R8 ;  /* 0x0310000805007388 */ /* 0x0045e80000000800 */
[----:B---3--:R3:W-:Y:S04]  /*1030*/  STS [R4+0x31000], R29 ;  /* 0x0310001d04007388 */ /* 0x0087e80000000800 */
[----:B----4-:R-:W-:Y:S04]  /*1040*/  STS [R26+0x31000], R27 ;  /* 0x0310001b1a007388 */ /* 0x010fe80000000800 */
[----:B------:R-:W4:Y:S04]  /*1050*/  LDS R13, [R14+0x31c00] ;  /* 0x031c00000e0d7984 */ /* 0x000f280000000800 */
[----:B------:R-:W5:Y:S04]  /*1060*/  LDS R12, [R11+0x31c00] ;  /* 0x031c00000b0c7984 */ /* 0x000f680000000800 */
[----:B------:R-:W5:Y:S01]  /*1070*/  LDS R9, [R10+0x31c00] ;  /* 0x031c00000a097984 */ /* 0x000f620000000800 */
[----:B-1----:R-:W-:-:S03]  /*1080*/  LEA R6, R20, R3, 0x2 ;  /* 0x0000000314067211 */ /* 0x002fc600078e10ff */
[----:B------:R-:W1:Y:S01]  /*1090*/  LDS R8, [R7+0x31c00] ;  /* 0x031c000007087984 */ /* 0x000e620000000800 */
[----:B--2---:R-:W-:Y:S01]  /*10a0*/  IMAD R5, R19, 0x4, R3 ;  /* 0x0000000413057824 */ /* 0x004fe200078e0203 */
[----:B------:R-:W-:Y:S01]  /*10b0*/  NOP ;  /* 0x0000000000007918 */ /* 0x000fe20000000000 */
[-C--:B---3--:R-:W-:Y:S02]  /*10c0*/  LEA R4, R18, R3.reuse, 0x2 ;  /* 0x0000000312047211 */ /* 0x088fe400078e10ff */
[----:B------:R-:W-:Y:S01]  /*10d0*/  LEA R3, R17, R3, 0x2 ;  /* 0x0000000311037211 */ /* 0x000fe200078e10ff */
[----:B----4-:R-:W-:Y:S04]  /*10e0*/  STS [R6+0x31c00], R13 ;  /* 0x031c000d06007388 */ /* 0x010fe80000000800 */
[----:B-----5:R-:W-:Y:S04]  /*10f0*/  STS [R5+0x31c00], R12 ;  /* 0x031c000c05007388 */ /* 0x020fe80000000800 */
[----:B------:R-:W-:Y:S04]  /*1100*/  STS [R4+0x31c00], R9 ;  /* 0x031c000904007388 */ /* 0x000fe80000000800 */
[----:B-1----:R-:W-:Y:S04]  /*1110*/  STS [R3+0x31c00], R8 ;  /* 0x031c000803007388 */ /* 0x002fe80000000800 */
[----:B------:R-:W1:Y:S04]  /*1120*/  LDS R27, [R14+0x31e00] ;  /* 0x031e00000e1b7984 */ /* 0x000e680000000800 */
[----:B------:R-:W2:Y:S04]  /*1130*/  LDS R26, [R11+0x31e00] ;  /* 0x031e00000b1a7984 */ /* 0x000ea80000000800 */
[----:B------:R-:W3:Y:S04]  /*1140*/  LDS R29, [R10+0x31e00] ;  /* 0x031e00000a1d7984 */ /* 0x000ee80000000800 */
[----:B------:R-:W4:Y:S01]  /*1150*/  LDS R28, [R7+0x31e00] ;  /* 0x031e0000071c7984 */ /* 0x000f220000000800 */
[----:B------:R-:W-:-:S03]  /*1160*/  NOP ;  /* 0x0000000000007918 */ /* 0x000fc60000000000 */
[----:B-1----:R5:W-:Y:S04]  /*1170*/  STS [R6+0x31e00], R27 ;  /* 0x031e001b06007388 */ /* 0x002be80000000800 */
[----:B--2---:R5:W-:Y:S04]  /*1180*/  STS [R5+0x31e00], R26 ;  /* 0x031e001a05007388 */ /* 0x004be80000000800 */
[----:B---3--:R5:W-:Y:S04]  /*1190*/  STS [R4+0x31e00], R29 ;  /* 0x031e001d04007388 */ /* 0x008be80000000800 */
[----:B----4-:R5:W-:Y:S01]  /*11a0*/  STS [R3+0x31e00], R28 ;  /* 0x031e001c03007388 */ /* 0x010be20000000800 */
[----:B------:R1:W-:Y:S06]  /*11b0*/  MEMBAR.ALL.CTA ;  /* 0x0000000000007992 */ /* 0x0003ec0000008000 */
[----:B-1----:R-:W2:Y:S02]  /*11c0*/  FENCE.VIEW.ASYNC.S ;  /* 0x00000000000073c6 */ /* 0x002ea40000000000 */
.L_x_25:
[----:B-1----:R-:W-:Y:S01]  /*11d0*/  VIADD R2, R2, 0x33460 ;  /* 0x0003346002027836 */ /* 0x002fe20000000000 */
[C---:B------:R-:W-:Y:S01]  /*11e0*/  ISETP.NE.AND P0, PT, R15.reuse, 0x5, PT ;  /* 0x000000050f00780c */ /* 0x040fe20003f05270 */
[----:B------:R-:W-:Y:S01]  /*11f0*/  VIADD R15, R15, 0x1 ;  /* 0x000000010f0f7836 */ /* 0x000fe20000000000 */
[----:B------:R-:W-:Y:S02]  /*1200*/  UIADD3 UR4, UPT, UPT, UR4, 0x1, URZ ;  /* 0x0000000104047890 */ /* 0x000fe4000fffe0ff */
[----:B------:R-:W-:Y:S02]  /*1210*/  PRMT R2, RZ, 0x654, R2 ;  /* 0x00000654ff027816 */ /* 0x000fe40000000002 */
[----:B------:R-:W-:Y:S01]  /*1220*/  SEL R15, R15, RZ, P0 ;  /* 0x000000ff0f0f7207 */ /* 0x000fe20000000000 */
[----:B------:R-:W-:Y:S01]  /*1230*/  UISETP.NE.AND UP0, UPT, UR4, 0x38, UPT ;  /* 0x000000380400788c */ /* 0x000fe2000bf05270 */
[----:B--2---:R1:W-:Y:S02]  /*1240*/  SYNCS.ARRIVE.TRANS64.RED.A1T0 RZ, [R2+URZ], RZ ;  /* 0x000000ff02ff79a7 */ /* 0x0043e400081004ff */
[----:B------:R-:W-:-:S04]  /*1250*/  ISETP.NE.AND P0, PT, R15, RZ, PT ;  /* 0x000000ff0f00720c */ /* 0x000fc80003f05270 */
[----:B-----5:R-:W-:-:S04]  /*1260*/  SEL R3, RZ, 0x1, P0 ;  /* 0x00000001ff037807 */ /* 0x020fc80000000000 */
[----:B------:R-:W-:Y:S01]  /*1270*/  LOP3.LUT R16, R16, R3, RZ, 0x3c, !PT ;  /* 0x0000000310107212 */ /* 0x000fe200078e3cff */
[----:B------:R-:W-:Y:S06]  /*1280*/  BRA.U UP0, `(.L_x_26) ;  /* 0xfffffff900fc7547 */ /* 0x000fec000b83ffff */
[----:B------:R-:W-:-:S13]  /*1290*/  ISETP.NE.AND P0, PT, R25, UR5, PT ;  /* 0x0000000519007c0c */ /* 0x000fda000bf05270 */
[----:B------:R-:W-:Y:S05]  /*12a0*/  @!P0 EXIT ;  /* 0x000000000000894d */ /* 0x000fea0003800000 */
[----:B------:R-:W-:Y:S01]  /*12b0*/  UIADD3 UR5, UPT, UPT, UR5, 0x1, URZ ;  /* 0x0000000105057890 */ /* 0x000fe2000fffe0ff */
[----:B------:R-:W-:Y:S05]  /*12c0*/  BRA `(.L_x_27) ;  /* 0xfffffff800dc7947 */ /* 0x000fea000383ffff */
.L_x_22:
[----:B-1----:R-:W-:-:S09]  /*12d0*/  UISETP.NE.AND UP0, UPT, UR5, URZ, UPT ;  /* 0x000000ff0500728c */ /* 0x002fd2000bf05270 */
[----:B------:R-:W-:Y:S05]  /*12e0*/  BRA.U UP0, `(.L_x_23) ;  /* 0x00000019000c7547 */ /* 0x000fea000b800000 */
[----:B------:R-:W1:Y:S01]  /*12f0*/  S2UR UR4, SR_CTAID.X ;  /* 0x00000000000479c3 */ /* 0x000e620000002500 */
[----:B------:R-:W-:Y:S01]  /*1300*/  UMOV UR9, 0x400 ;  /* 0x0000040000097882 */ /* 0x000fe20000000000 */
[----:B------:R-:W-:Y:S01]  /*1310*/  ISETP.GE.U32.AND P1, PT, R21, 0x6, PT ;  /* 0x000000061500780c */ /* 0x000fe20003f26070 */
[----:B------:R-:W-:Y:S01]  /*1320*/  ULEA UR9, UR5, UR9, 0x18 ;  /* 0x0000000905097291 */ /* 0x000fe2000f8ec0ff */
[----:B------:R-:W-:-:S03]  /*1330*/  IMAD.MOV.U32 R0, RZ, RZ, -0x1 ;  /* 0xffffffffff007424 */ /* 0x000fc600078e00ff */
[----:B------:R-:W-:Y:S02]  /*1340*/  UIADD3 UR5, UPT, UPT, UR9, 0x1c000, URZ ;  /* 0x0001c00009057890 */ /* 0x000fe4000fffe0ff */
[----:B------:R-:W-:Y:S02]  /*1350*/  UIADD3 UR6, UPT, UPT, UR9, 0x4000, URZ ;  /* 0x0000400009067890 */ /* 0x000fe4000fffe0ff */
[----:B------:R-:W-:Y:S02]  /*1360*/  USHF.R.U32.HI UR5, URZ, 0x4, UR5 ;  /* 0x00000004ff057899 */ /* 0x000fe40008011605 */
[----:B------:R-:W-:Y:S02]  /*1370*/  USHF.R.U32.HI UR6, URZ, 0x4, UR6 ;  /* 0x00000004ff067899 */ /* 0x000fe40008011606 */
[----:B------:R-:W-:Y:S02]  /*1380*/  ULOP3.LUT UR5, UR5, 0x3fc0, URZ, 0xc0, !UPT ;  /* 0x00003fc005057892 */ /* 0x000fe4000f8ec0ff */
[----:B------:R-:W-:-:S04]  /*1390*/  ULOP3.LUT UR6, UR6, 0x3fc0, URZ, 0xc0, !UPT ;  /* 0x00003fc006067892 */ /* 0x000fc8000f8ec0ff */
[----:B------:R-:W-:Y:S02]  /*13a0*/  IMAD.U32 R2, RZ, RZ, UR5 ;  /* 0x00000005ff027e24 */ /* 0x000fe4000f8e00ff */
[----:B------:R-:W-:Y:S02]  /*13b0*/  LEA R3, R21, UR6, 0xa ;  /* 0x0000000615037c11 */ /* 0x000fe4000f8e50ff */
[----:B-1----:R-:W-:Y:S01]  /*13c0*/  ISETP.LE.U32.AND P0, PT, R5, UR4, PT ;  /* 0x0000000405007c0c */ /* 0x002fe2000bf03070 */
[----:B------:R-:W-:Y:S01]  /*13d0*/  IMAD R2, R21, 0x380, R2 ;  /* 0x0000038015027824 */ /* 0x000fe200078e0202 */
[----:B------:R-:W-:-:S04]  /*13e0*/  SEL R3, R3, RZ, !P1 ;  /* 0x000000ff03037207 */ /* 0x000fc80004800000 */
[----:B------:R-:W-:-:S07]  /*13f0*/  SEL R2, R2, RZ, !P1 ;  /* 0x000000ff02027207 */ /* 0x000fce0004800000 */
[----:B------:R-:W-:Y:S05]  /*1400*/  @P0 BRA `(.L_x_28) ;  /* 0x00000008004c0947 */ /* 0x000fea0003800000 */
[----:B------:R-:W-:Y:S01]  /*1410*/  LOP3.LUT R0, RZ, UR4, RZ, 0x33, !PT ;  /* 0x00000004ff007c12 */ /* 0x000fe2000f8e33ff */
[----:B------:R-:W-:Y:S01]  /*1420*/  HFMA2 R6, -RZ, RZ, 0, 0 ;  /* 0x00000000ff067431 */ /* 0x000fe200000001ff */
[----:B------:R-:W-:Y:S01]  /*1430*/  UMOV UR18, URZ ;  /* 0x000000ff00127c82 */ /* 0x000fe20008000000 */
[----:B------:R-:W-:Y:S01]  /*1440*/  UMOV UR14, URZ ;  /* 0x000000ff000e7c82 */ /* 0x000fe20008000000 */
[----:B------:R-:W-:Y:S01]  /*1450*/  UMOV UR6, 0x1c0 ;  /* 0x000001c000067882 */ /* 0x000fe20000000000 */
[----:B------:R-:W-:Y:S01]  /*1460*/  IMAD.IADD R0, R5, 0x1, R0 ;  /* 0x0000000105007824 */ /* 0x000fe200078e0200 */
[----:B------:R-:W-:Y:S01]  /*1470*/  UMOV UR7, 0x1c4 ;  /* 0x000001c400077882 */ /* 0x000fe20000000000 */
[----:B------:R-:W-:Y:S01]  /*1480*/  UMOV UR4, 0x1c0 ;  /* 0x000001c000047882 */ /* 0x000fe20000000000 */
[----:B------:R-:W-:Y:S01]  /*1490*/  UMOV UR5, 0x1c4 ;  /* 0x000001c400057882 */ /* 0x000fe20000000000 */
[----:B------:R-:W-:-:S05]  /*14a0*/  IMAD.HI.U32 R0, R0, 0x38e38e39, RZ ;  /* 0x38e38e3900007827 */ /* 0x000fca00078e00ff */
[----:B------:R-:W-:-:S07]  /*14b0*/  SHF.R.U32.HI R0, RZ, 0x5, R0 ;  /* 0x00000005ff007819 */ /* 0x000fce0000011600 */
.L_x_35:
[----:B------:R-:W-:Y:S02]  /*14c0*/  USHF.R.U32.HI UR10, URZ, 0x1, UR18 ;  /* 0x00000001ff0a7899 */ /* 0x000fe40008011612 */
[----:B--2---:R-:W-:Y:S02]  /*14d0*/  USHF.L.U32 UR8, UR18, 0x3, URZ ;  /* 0x0000000312087899 */ /* 0x004fe400080006ff */
[----:B------:R-:W-:Y:S02]  /*14e0*/  ULOP3.LUT UR10, UR10, 0x1, URZ, 0xc, !UPT ;  /* 0x000000010a0a7892 */ /* 0x000fe4000f8e0cff */
[----:B------:R-:W-:Y:S02]  /*14f0*/  ULOP3.LUT UR8, UR8, 0x8, URZ, 0xc0, !UPT ;  /* 0x0000000808087892 */ /* 0x000fe4000f8ec0ff */
[----:B------:R-:W-:Y:S02]  /*1500*/  USHF.L.U32 UR10, UR10, 0x1f, URZ ;  /* 0x0000001f0a0a7899 */ /* 0x000fe400080006ff */
[----:B------:R-:W-:-:S02]  /*1510*/  ULOP3.LUT UR13, UR18, 0x1, URZ, 0xc0, !UPT ;  /* 0x00000001120d7892 */ /* 0x000fc4000f8ec0ff */
[----:B------:R-:W-:Y:S01]  /*1520*/  IMAD.U32 R4, RZ, RZ, UR8 ;  /* 0x00000008ff047e24 */ /* 0x000fe2000f8e00ff */
[----:B------:R-:W-:Y:S01]  /*1530*/  UIADD3 UR8, UPT, UPT, UR9, UR8, URZ ;  /* 0x0000000809087290 */ /* 0x000fe2000fffe0ff */
[----:B------:R-:W-:Y:S01]  /*1540*/  MOV R5, UR10 ;  /* 0x0000000a00057c02 */ /* 0x000fe20008000f00 */
[----:B------:R-:W-:Y:S01]  /*1550*/  UMOV UR11, UR18 ;  /* 0x00000012000b7c82 */ /* 0x000fe20008000000 */
[----:B------:R-:W-:Y:S01]  /*1560*/  UIADD3 UR18, UPT, UPT, UR18, 0x1, URZ ;  /* 0x0000000112127890 */ /* 0x000fe2000fffe0ff */
[----:B------:R-:W-:Y:S01]  /*1570*/  ISETP.NE.AND P0, PT, R0, UR11, PT ;  /* 0x0000000b00007c0c */ /* 0x000fe2000bf05270 */
[----:B------:R-:W1:Y:S01]  /*1580*/  SYNCS.PHASECHK.TRANS64.TRYWAIT P1, [R4+UR9+0x334a0], R5 ;  /* 0x0334a005040075a7 */ /* 0x000e620008021109 */
[----:B------:R-:W-:Y:S02]  /*1590*/  UIMAD UR13, UR13, 0xe0, URZ ;  /* 0x000000e00d0d78a4 */ /* 0x000fe4000f8e02ff */
[----:B------:R-:W-:Y:S01]  /*15a0*/  UIADD3 UR12, UPT, UPT, UR8, 0x33490, URZ ;  /* 0x00033490080c7890 */ /* 0x000fe2000fffe0ff */
[----:B-1----:R-:W-:Y:S11]  /*15b0*/  @!P1 BRA `(.L_x_29) ;  /* 0x00000034002c9947 */ /* 0x002ff60003800000 */
.L_x_76:
[----:B------:R-:W-:Y:S01]  /*15c0*/  NOP ;  /* 0x0000000000007918 */ /* 0x000fe20000000000 */
[----:B------:R-:W-:-:S05]  /*15d0*/  UMOV UR17, URZ ;  /* 0x000000ff00117c82 */ /* 0x000fca0008000000 */
.L_x_34:
[----:B------:R-:W-:Y:S01]  /*15e0*/  ULEA UR11, UR14, UR9, 0x3 ;  /* 0x000000090e0b7291 */ /* 0x000fe2000f8e18ff */
[----:B-1----:R-:W-:Y:S01]  /*15f0*/  SHF.L.U32 R9, R6, 0x1f, RZ ;  /* 0x0000001f06097819 */ /* 0x002fe200000006ff */
[----:B------:R-:W-:Y:S01]  /*1600*/  ULOP3.LUT UP0, UR15, UR17, 0x2, URZ, 0xc0, !UPT ;  /* 0x00000002110f7892 */ /* 0x000fe2000f80c0ff */
[----:B------:R-:W-:Y:S06]  /*1610*/  MOV R4, UR14 ;  /* 0x0000000e00047c02 */ /* 0x000fec0008000f00 */
[----:B------:R-:W1:Y:S02]  /*1620*/  SYNCS.PHASECHK.TRANS64.TRYWAIT P1, [UR11+0x33460], R9 ;  /* 0x03346009ff0075a7 */ /* 0x000e64000802110b */
[----:B-12---:R-:W-:Y:S05]  /*1630*/  @!P1 BRA `(.L_x_30) ;  /* 0x00000034002c9947 */ /* 0x006fea0003800000 */
.L_x_78:
[----:B------:R-:W-:Y:S01]  /*1640*/  NOP ;  /* 0x0000000000007918 */ /* 0x000fe20000000000 */
[----:B------:R-:W-:Y:S05]  /*1650*/  BRA.U UP0, `(.L_x_31) ;  /* 0x0000000100487547 */ /* 0x000fea000b800000 */
[----:B------:R-:W-:Y:S02]  /*1660*/  ULEA UR16, UR14, UR9, 0x9 ;  /* 0x000000090e107291 */ /* 0x000fe4000f8e48ff */
[----:B------:R-:W-:Y:S02]  /*1670*/  ULEA UR8, UR14, UR9, 0xa ;  /* 0x000000090e087291 */ /* 0x000fe4000f8e50ff */
[----:B------:R-:W-:Y:S02]  /*1680*/  UIADD3 UR16, UPT, UPT, UR16, 0x31000, URZ ;  /* 0x0003100010107890 */ /* 0x000fe4000fffe0ff */
[----:B------:R-:W-:Y:S02]  /*1690*/  UIADD3 UR10, UPT, UPT, UR8, 0x31c00, URZ ;  /* 0x00031c00080a7890 */ /* 0x000fe4000fffe0ff */
[----:B------:R-:W-:Y:S02]  /*16a0*/  UIADD3 UR8, UPT, UPT, UR8, 0x31e00, URZ ;  /* 0x00031e0008087890 */ /* 0x000fe4000fffe0ff */
[----:B------:R-:W-:Y:S02]  /*16b0*/  USHF.R.U32.HI UR16, URZ, 0x4, UR16 ;  /* 0x00000004ff107899 */ /* 0x000fe40008011610 */
[----:B------:R-:W-:Y:S02]  /*16c0*/  USHF.R.U32.HI UR10, URZ, 0x4, UR10 ;  /* 0x00000004ff0a7899 */ /* 0x000fe4000801160a */
[----:B------:R-:W-:Y:S02]  /*16d0*/  USHF.R.U32.HI UR8, URZ, 0x4, UR8 ;  /* 0x00000004ff087899 */ /* 0x000fe40008011608 */
[----:B------:R-:W-:Y:S02]  /*16e0*/  ULOP3.LUT UR20, UR16, 0x3fe0, URZ, 0xc0, !UPT ;  /* 0x00003fe010147892 */ /* 0x000fe4000f8ec0ff */
[----:B------:R-:W-:Y:S02]  /*16f0*/  ULOP3.LUT UR22, UR10, 0x3fc0, URZ, 0xc0, !UPT ;  /* 0x00003fc00a167892 */ /* 0x000fe4000f8ec0ff */
[----:B------:R-:W-:Y:S01]  /*1700*/  ULOP3.LUT UR24, UR8, 0x3fe0, URZ, 0xc0, !UPT ;  /* 0x00003fe008187892 */ /* 0x000fe2000f8ec0ff */
[----:B------:R-:W-:Y:S01]  /*1710*/  UMOV UR21, 0x4008 ;  /* 0x0000400800157882 */ /* 0x000fe20000000000 */
[----:B------:R-:W-:Y:S01]  /*1720*/  UMOV UR23, 0x4008 ;  /* 0x0000400800177882 */ /* 0x000fe20000000000 */
[----:B------:R-:W-:Y:S02]  /*1730*/  UMOV UR25, 0x4008 ;  /* 0x0000400800197882 */ /* 0x000fe40000000000 */
[----:B------:R2:W-:Y:S02]  /*1740*/  UTCCP.T.S.2CTA.4x32dp128bit tmem[0x1c0], gdesc[UR20] ;  /* 0x0001c014ff0079e7 */ /* 0x0005e40009300000 */
[----:B------:R2:W-:Y:S02]  /*1750*/  UTCCP.T.S.2CTA.4x32dp128bit tmem[0x1c4], gdesc[UR22] ;  /* 0x0001c416ff0079e7 */ /* 0x0005e40009300000 */
[----:B------:R2:W-:Y:S01]  /*1760*/  UTCCP.T.S.2CTA.4x32dp128bit tmem[0x1c8], gdesc[UR24] ;  /* 0x0001c818ff0079e7 */ /* 0x0005e20009300000 */
[----:B------:R-:W-:Y:S02]  /*1770*/  NOP ;  /* 0x0000000000007918 */ /* 0x000fe40000000000 */
.L_x_31:
[----:B------:R-:W-:Y:S01]  /*1780*/  UISETP.NE.AND UP0, UPT, UR14, 0x5, UPT ;  /* 0x000000050e00788c */ /* 0x000fe2000bf05270 */
[----:B-1----:R-:W-:Y:S01]  /*1790*/  SHFL.IDX PT, R5, R3, R4, 0x1f ;  /* 0x00001f0403057589 */ /* 0x002fe200000e0000 */
[----:B------:R-:W-:Y:S01]  /*17a0*/  UIADD3 UR10, UPT, UPT, UR14, 0x1, URZ ;  /* 0x000000010e0a7890 */ /* 0x000fe2000fffe0ff */
[----:B------:R-:W-:Y:S03]  /*17b0*/  NOP ;  /* 0x0000000000007918 */ /* 0x000fe60000000000 */
[----:B------:R-:W-:Y:S03]  /*17c0*/  USEL UR10, UR10, URZ, UP0 ;  /* 0x000000ff0a0a7287 */ /* 0x000fe60008000000 */
[----:B------:R-:W1:Y:S01]  /*17d0*/  SHFL.IDX PT, R7, R2, R4, 0x1f ;  /* 0x00001f0402077589 */ /* 0x000e6200000e0000 */
[----:B------:R-:W-:Y:S02]  /*17e0*/  USHF.L.U32 UR16, UR15, 0x4, URZ ;  /* 0x000000040f107899 */ /* 0x000fe400080006ff */
[----:B------:R-:W-:Y:S02]  /*17f0*/  ULEA UR14, UR10, UR9, 0x3 ;  /* 0x000000090a0e7291 */ /* 0x000fe4000f8e18ff */
[----:B------:R-:W-:Y:S01]  /*1800*/  ULEA UR15, UR15, 0x10b8, 0xd ;  /* 0x000010b80f0f7891 */ /* 0x000fe2000f8e68ff */
[----:B------:R-:W-:Y:S01]  /*1810*/  ISETP.NE.AND P1, PT, RZ, UR10, PT ;  /* 0x0000000aff007c0c */ /* 0x000fe2000bf25270 */
[----:B------:R-:W-:Y:S02]  /*1820*/  UISETP.NE.AND UP0, UPT, UR17, URZ, UPT ;  /* 0x000000ff1100728c */ /* 0x000fe4000bf05270 */
[----:B------:R-:W-:Y:S02]  /*1830*/  UPRMT UR29, UR16, 0x5410, UR15 ;  /* 0x00005410101d7896 */ /* 0x000fe4000800000f */
[----:B------:R-:W-:Y:S01]  /*1840*/  UIADD3 UR11, UPT, UPT, UR11, 0x33430, URZ ;  /* 0x000334300b0b7890 */ /* 0x000fe2000fffe0ff */
[----:B------:R-:W-:Y:S01]  /*1850*/  UMOV UR28, URZ ;  /* 0x000000ff001c7c82 */ /* 0x000fe20008000000 */
[----:B--2---:R-:W-:Y:S01]  /*1860*/  UMOV UR23, 0x40004040 ;  /* 0x4000404000177882 */ /* 0x004fe20000000000 */
[----:B------:R-:W-:Y:S01]  /*1870*/  UMOV UR21, 0x40004040 ;  /* 0x4000404000157882 */ /* 0x000fe20000000000 */
[----:B------:R-:W-:Y:S01]  /*1880*/  UMOV UR27, 0x40004040 ;  /* 0x40004040001b7882 */ /* 0x000fe20000000000 */
[----:B------:R-:W-:Y:S01]  /*1890*/  UMOV UR25, 0x40004040 ;  /* 0x4000404000197882 */ /* 0x000fe20000000000 */
[----:B------:R-:W-:Y:S01]  /*18a0*/  UMOV UR33, 0x40004040 ;  /* 0x4000404000217882 */ /* 0x000fe20000000000 */
[----:B------:R-:W-:Y:S01]  /*18b0*/  UMOV UR31, 0x40004040 ;  /* 0x40004040001f7882 */ /* 0x000fe20000000000 */
[----:B------:R-:W-:Y:S01]  /*18c0*/  UMOV UR37, 0x40004040 ;  /* 0x4000404000257882 */ /* 0x000fe20000000000 */
[----:B------:R-:W-:Y:S01]  /*18d0*/  UMOV UR35, 0x40004040 ;  /* 0x4000404000237882 */ /* 0x000fe20000000000 */
[----:B------:R-:W-:Y:S01]  /*18e0*/  UMOV UR8, 0x3 ;  /* 0x0000000300087882 */ /* 0x000fe20000000000 */
[----:B-1----:R-:W-:Y:S01]  /*18f0*/  R2UR UR20, R7 ;  /* 0x00000000071472ca */ /* 0x002fe200000e0000 */
[----:B------:R-:W-:Y:S01]  /*1900*/  IMAD.U32 R4, RZ, RZ, UR10 ;  /* 0x0000000aff047e24 */ /* 0x000fe2000f8e00ff */
[----:B------:R-:W-:Y:S02]  /*1910*/  R2UR UR22, R5 ;  /* 0x00000000051672ca */ /* 0x000fe400000e0000 */
[----:B------:R-:W-:Y:S04]  /*1920*/  SEL R5, RZ, 0x1, P1 ;  /* 0x00000001ff057807 */ /* 0x000fe80000800000 */
[----:B------:R-:W-:Y:S05]  /*1930*/  LOP3.LUT R6, R6, R5, RZ, 0x3c, !PT ;  /* 0x0000000506067212 */ /* 0x000fea00078e3cff */
[----:B------:R-:W-:Y:S01]  /*1940*/  UIADD3 UR24, UPT, UPT, UR20, 0x2, URZ ;  /* 0x0000000214187890 */ /* 0x000fe2000fffe0ff */
[----:B------:R-:W-:Y:S01]  /*1950*/  IMAD.U32 R9, R6, -0x80000000, RZ ;  /* 0x8000000006097824 */ /* 0x000fe200078e00ff */
[----:B------:R-:W-:Y:S01]  /*1960*/  UIADD3 UR26, UPT, UPT, UR22, 0x2, URZ ;  /* 0x00000002161a7890 */ /* 0x000fe2000fffe0ff */
[----:B------:R1:W-:Y:S01]  /*1970*/  UTCQMMA.2CTA gdesc[UR22], gdesc[UR20], tmem[UR13], tmem[UR28], idesc[UR29], tmem[UR6], UP0 ;  /* 0x00061c1416007dea */ /* 0x0003e2000820030d */
[----:B------:R-:W-:Y:S02]  /*1980*/  UIADD3 UR32, UPT, UPT, UR22, 0x4, URZ ;  /* 0x0000000416207890 */ /* 0x000fe4000fffe0ff */
[----:B------:R-:W-:Y:S02]  /*1990*/  UIADD3 UR30, UPT, UPT, UR20, 0x4, URZ ;  /* 0x00000004141e7890 */ /* 0x000fe4000fffe0ff */
[----:B------:R-:W-:Y:S02]  /*19a0*/  UIADD3 UR36, UPT, UPT, UR22, 0x6, URZ ;  /* 0x0000000616247890 */ /* 0x000fe4000fffe0ff */
[----:B------:R-:W-:Y:S01]  /*19b0*/  UIADD3 UR34, UPT, UPT, UR20, 0x6, URZ ;  /* 0x0000000614227890 */ /* 0x000fe2000fffe0ff */
[----:B------:R1:W-:Y:S04]  /*19c0*/  UTCQMMA.2CTA gdesc[UR26], gdesc[UR24], tmem[UR13], tmem[UR28], idesc[UR29], tmem[UR6], UPT ;  /* 0x00061c181a007dea */ /* 0x0003e8000ba0030d */
[----:B------:R1:W-:Y:S04]  /*19d0*/  UTCQMMA.2CTA gdesc[UR32], gdesc[UR30], tmem[UR13], tmem[UR28], idesc[UR29], tmem[UR6], UPT ;  /* 0x00061c1e20007dea */ /* 0x0003e8000ba0030d */
[----:B------:R1:W-:Y:S01]  /*19e0*/  UTCQMMA.2CTA gdesc[UR36], gdesc[UR34], tmem[UR13], tmem[UR28], idesc[UR29], tmem[UR6], UPT ;  /* 0x00061c2224007dea */ /* 0x0003e2000ba0030d */
[----:B------:R1:W-:Y:S01]  /*19f0*/  UTCBAR.2CTA.MULTICAST [UR11], URZ, UR8 ;  /* 0x000000ff0b0073e9 */ /* 0x0003e20008200808 */
[----:B------:R-:W2:Y:S02]  /*1a00*/  SYNCS.PHASECHK.TRANS64.TRYWAIT P1, [UR14+0x33460], R9 ;  /* 0x03346009ff0075a7 */ /* 0x000ea4000802110e */
[----:B-12---:R-:W-:Y:S05]  /*1a10*/  @!P1 BRA `(.L_x_32) ;  /* 0x0000003000509947 */ /* 0x006fea0003800000 */
.L_x_80:
[----:B------:R-:W-:Y:S01]  /*1a20*/  UIADD3 UR11, UPT, UPT, UR17, 0x1, URZ ;  /* 0x00000001110b7890 */ /* 0x000fe2000fffe0ff */
[----:B-1----:R-:W1:Y:S01]  /*1a30*/  SHFL.IDX PT, R5, R3, R4, 0x1f ;  /* 0x00001f0403057589 */ /* 0x002e6200000e0000 */
[----:B------:R-:W-:Y:S02]  /*1a40*/  UIADD3 UR14, UPT, UPT, UR14, 0x33430, URZ ;  /* 0x000334300e0e7890 */ /* 0x000fe4000fffe0ff */
[----:B------:R-:W-:Y:S05]  /*1a50*/  USHF.L.U32 UR15, UR11, 0xd, URZ ;  /* 0x0000000d0b0f7899 */ /* 0x000fea00080006ff */
[----:B------:R-:W2:Y:S01]  /*1a60*/  SHFL.IDX PT, R7, R2, R4, 0x1f ;  /* 0x00001f0402077589 */ /* 0x000ea200000e0000 */
[----:B------:R-:W-:Y:S01]  /*1a70*/  USHF.L.U32 UR16, UR11, 0x4, URZ ;  /* 0x000000040b107899 */ /* 0x000fe200080006ff */
[----:B------:R-:W-:Y:S01]  /*1a80*/  NOP ;  /* 0x0000000000007918 */ /* 0x000fe20000000000 */
[----:B------:R-:W-:Y:S01]  /*1a90*/  ULOP3.LUT UR15, UR15, 0x6000, URZ, 0xc0, !UPT ;  /* 0x000060000f0f7892 */ /* 0x000fe2000f8ec0ff */
[----:B------:R-:W-:Y:S01]  /*1aa0*/  NOP ;  /* 0x0000000000007918 */ /* 0x000fe20000000000 */
[----:B------:R-:W-:Y:S02]  /*1ab0*/  ULOP3.LUT UR16, UR16, 0x30, URZ, 0xc0, !UPT ;  /* 0x0000003010107892 */ /* 0x000fe4000f8ec0ff */
[----:B------:R-:W-:Y:S02]  /*1ac0*/  ULOP3.LUT UR15, UR15, 0x10b8, URZ, 0xfc, !UPT ;  /* 0x000010b80f0f7892 */ /* 0x000fe4000f8efcff */
[----:B------:R-:W-:Y:S02]  /*1ad0*/  UISETP.NE.AND UP0, UPT, UR11, 0x37, UPT ;  /* 0x000000370b00788c */ /* 0x000fe4000bf05270 */
[----:B------:R-:W-:Y:S01]  /*1ae0*/  UPRMT UR29, UR16, 0x5410, UR15 ;  /* 0x00005410101d7896 */ /* 0x000fe2000800000f */
[----:B------:R-:W-:Y:S01]  /*1af0*/  UMOV UR28, URZ ;  /* 0x000000ff001c7c82 */ /* 0x000fe20008000000 */
[----:B------:R-:W-:Y:S01]  /*1b00*/  UMOV UR23, 0x40004040 ;  /* 0x4000404000177882 */ /* 0x000fe20000000000 */
[----:B------:R-:W-:Y:S01]  /*1b10*/  UMOV UR21, 0x40004040 ;  /* 0x4000404000157882 */ /* 0x000fe20000000000 */
[----:B------:R-:W-:Y:S01]  /*1b20*/  UMOV UR27, 0x40004040 ;  /* 0x40004040001b7882 */ /* 0x000fe20000000000 */
[----:B------:R-:W-:Y:S01]  /*1b30*/  UMOV UR25, 0x40004040 ;  /* 0x4000404000197882 */ /* 0x000fe20000000000 */
[----:B------:R-:W-:Y:S01]  /*1b40*/  UMOV UR33, 0x40004040 ;  /* 0x4000404000217882 */ /* 0x000fe20000000000 */
[----:B-1----:R-:W-:Y:S01]  /*1b50*/  R2UR UR22, R5 ;  /* 0x00000000051672ca */ /* 0x002fe200000e0000 */
[----:B------:R-:W-:Y:S01]  /*1b60*/  UMOV UR31, 0x40004040 ;  /* 0x40004040001f7882 */ /* 0x000fe20000000000 */
[----:B--2---:R-:W-:Y:S01]  /*1b70*/  R2UR UR20, R7 ;  /* 0x00000000071472ca */ /* 0x004fe200000e0000 */
[----:B------:R-:W-:Y:S01]  /*1b80*/  UMOV UR37, 0x40004040 ;  /* 0x4000404000257882 */ /* 0x000fe20000000000 */
[----:B------:R-:W-:Y:S01]  /*1b90*/  UMOV UR35, 0x40004040 ;  /* 0x4000404000237882 */ /* 0x000fe20000000000 */
[----:B------:R-:W-:Y:S08]  /*1ba0*/  UMOV UR8, 0x3 ;  /* 0x0000000300087882 */ /* 0x000ff00000000000 */
[----:B------:R-:W-:Y:S02]  /*1bb0*/  UIADD3 UR26, UPT, UPT, UR22, 0x2, URZ ;  /* 0x00000002161a7890 */ /* 0x000fe4000fffe0ff */
[----:B------:R-:W-:Y:S01]  /*1bc0*/  UIADD3 UR24, UPT, UPT, UR20, 0x2, URZ ;  /* 0x0000000214187890 */ /* 0x000fe2000fffe0ff */
[----:B------:R1:W-:Y:S01]  /*1bd0*/  UTCQMMA.2CTA gdesc[UR22], gdesc[UR20], tmem[UR13], tmem[UR28], idesc[UR29], tmem[UR4], UPT ;  /* 0x00041c1416007dea */ /* 0x0003e2000ba0030d */
        /* <DEDUP_REMOVED lines=8> */
[----:B------:R-:W-:Y:S05]  /*1c60*/  BRA.U UP0, `(.L_x_33) ;  /* 0x00000001000c7547 */ /* 0x000fea000b800000 */
[----:B-1----:R-:W-:Y:S02]  /*1c70*/  UMOV UR8, 0x3 ;  /* 0x0000000300087882 */ /* 0x002fe40000000000 */
[----:B------:R2:W-:Y:S01]  /*1c80*/  UTCBAR.2CTA.MULTICAST [UR12], URZ, UR8 ;  /* 0x000000ff0c0073e9 */ /* 0x0005e20008200808 */
[----:B------:R-:W-:Y:S02]  /*1c90*/  NOP ;  /* 0x0000000000007918 */ /* 0x000fe40000000000 */
.L_x_33:
[----:B------:R-:W-:Y:S02]  /*1ca0*/  UISETP.NE.AND UP0, UPT, UR10, 0x5, UPT ;  /* 0x000000050a00788c */ /* 0x000fe4000bf05270 */
[----:B------:R-:W-:Y:S02]  /*1cb0*/  UIADD3 UR10, UPT, UPT, UR10, 0x1, URZ ;  /* 0x000000010a0a7890 */ /* 0x000fe4000fffe0ff */
[----:B------:R-:W-:Y:S02]  /*1cc0*/  UIADD3 UR17, UPT, UPT, UR17, 0x2, URZ ;  /* 0x0000000211117890 */ /* 0x000fe4000fffe0ff */
[----:B-1----:R-:W-:Y:S02]  /*1cd0*/  USEL UR14, UR10, URZ, UP0 ;  /* 0x000000ff0a0e7287 */ /* 0x002fe40008000000 */
[----:B------:R-:W-:Y:S04]  /*1ce0*/  UISETP.NE.AND UP0, UPT, UR17, 0x38, UPT ;  /* 0x000000381100788c */ /* 0x000fe8000bf05270 */
[----:B------:R-:W-:Y:S04]  /*1cf0*/  ISETP.NE.AND P1, PT, RZ, UR14, PT ;  /* 0x0000000eff007c0c */ /* 0x000fe8000bf25270 */
[----:B------:R-:W-:Y:S04]  /*1d00*/  SEL R5, RZ, 0x1, P1 ;  /* 0x00000001ff057807 */ /* 0x000fe80000800000 */
[----:B------:R-:W-:Y:S01]  /*1d10*/  LOP3.LUT R6, R6, R5, RZ, 0x3c, !PT ;  /* 0x0000000506067212 */ /* 0x000fe200078e3cff */
[----:B------:R-:W-:Y:S06]  /*1d20*/  BRA.U UP0, `(.L_x_34) ;  /* 0xfffffff9002c7547 */ /* 0x000fec000b83ffff */
[----:B------:R-:W-:Y:S05]  /*1d30*/  @P0 BRA `(.L_x_35) ;  /* 0xfffffff400e00947 */ /* 0x000fea000383ffff */
.L_x_28:
[----:B------:R-:W-:-:S13]  /*1d40*/  ISETP.GE.AND P0, PT, R0, RZ, PT ;  /* 0x000000ff0000720c */ /* 0x000fda0003f06270 */
[----:B--2---:R-:W-:Y:S05]  /*1d50*/  @!P0 EXIT ;  /* 0x000000000000894d */ /* 0x004fea0003800000 */
[----:B------:R-:W-:Y:S01]  /*1d60*/  IMAD.SHL.U32 R2, R0, 0x8, RZ ;  /* 0x0000000800027824 */ /* 0x000fe200078e00ff */
[----:B------:R-:W-:-:S04]  /*1d70*/  SHF.R.U32.HI R0, RZ, 0x1, R0 ;  /* 0x00000001ff007819 */ /* 0x000fc80000011600 */
[----:B------:R-:W-:Y:S02]  /*1d80*/  LOP3.LUT R0, R0, 0x1, RZ, 0xc0, !PT ;  /* 0x0000000100007812 */ /* 0x000fe400078ec0ff */
[----:B------:R-:W-:Y:S02]  /*1d90*/  LOP3.LUT R2, R2, 0x8, RZ, 0xc0, !PT ;  /* 0x0000000802027812 */ /* 0x000fe400078ec0ff */
[----:B------:R-:W-:-:S03]  /*1da0*/  SHF.L.U32 R4, R0, 0x1f, RZ ;  /* 0x0000001f00047819 */ /* 0x000fc600000006ff */
[----:B------:R-:W-:Y:S02]  /*1db0*/  VIADD R2, R2, UR9 ;  /* 0x0000000902027c36 */ /* 0x000fe40008000000 */
[----:B------:R-:W-:-:S07]  /*1dc0*/  IMAD.MOV.U32 R5, RZ, RZ, R4 ;  /* 0x000000ffff057224 */ /* 0x000fce00078e0004 */
.L_x_36:
[----:B-1----:R1:W2:Y:S02]  /*1dd0*/  SYNCS.PHASECHK.TRANS64.TRYWAIT P0, [R2+URZ+0x334a0], R5 ;  /* 0x0334a005020075a7 */ /* 0x0022a400080011ff */
[----:B--2---:R-:W-:Y:S05]  /*1de0*/  @!P0 NANOSLEEP.SYNCS 0x989680 ;  /* 0x009896800000895d */ /* 0x004fea0003900000 */
[----:B------:R-:W2:Y:S02]  /*1df0*/  @!P0 SYNCS.PHASECHK.TRANS64 P0, [R2+URZ+0x334a0], R5 ;  /* 0x0334a005020085a7 */ /* 0x000ea400080010ff */
[----:B--2---:R-:W-:Y:S05]  /*1e00*/  @P0 EXIT ;  /* 0x000000000000094d */ /* 0x004fea0003800000 */
[----:B------:R-:W-:Y:S05]  /*1e10*/  BRA `(.L_x_36) ;  /* 0xfffffffc00ec7947 */ /* 0x000fea000383ffff */
.L_x_21:
[----:B------:R-:W-:-:S13]  /*1e20*/  ELECT P0, URZ, PT ;  /* 0x0000000000ff782f */ /* 0x000fda0003800000 */
[----:B------:R-:W-:Y:S05]  /*1e30*/  @!P0 BRA `(.L_x_23) ;  /* 0x0000000c00388947 */ /* 0x000fea0003800000 */
[----:B------:R-:W1:Y:S02]  /*1e40*/  S2R R8, SR_CTAID.X ;  /* 0x0000000000087919 */ /* 0x000e640000002500 */
[----:B-1----:R-:W-:-:S13]  /*1e50*/  ISETP.GE.U32.AND P0, PT, R8, R5, PT ;  /* 0x000000050800720c */ /* 0x002fda0003f06070 */
[----:B------:R-:W-:Y:S05]  /*1e60*/  @P0 EXIT ;  /* 0x000000000000094d */ /* 0x000fea0003800000 */
[----:B------:R-:W1:Y:S01]  /*1e70*/  LDC.64 R10, c[0x0][0x348] ;  /* 0x0000d200ff0a7b82 */ /* 0x000e620000000a00 */
[----:B------:R-:W-:Y:S01]  /*1e80*/  LOP3.LUT R0, RZ, R8, RZ, 0x33, !PT ;  /* 0x00000008ff007212 */ /* 0x000fe200078e33ff */
[----:B------:R-:W-:Y:S01]  /*1e90*/  HFMA2 R9, -RZ, RZ, 0, 0 ;  /* 0x00000000ff097431 */ /* 0x000fe200000001ff */
[----:B------:R-:W-:Y:S01]  /*1ea0*/  MOV R15, RZ ;  /* 0x000000ff000f7202 */ /* 0x000fe20000000f00 */
[----:B------:R-:W-:Y:S02]  /*1eb0*/  IMAD.MOV.U32 R7, RZ, RZ, RZ ;  /* 0x000000ffff077224 */ /* 0x000fe400078e00ff */
[----:B------:R-:W-:-:S04]  /*1ec0*/  IMAD.IADD R0, R5, 0x1, R0 ;  /* 0x0000000105007824 */ /* 0x000fc800078e0200 */
[----:B------:R-:W-:-:S04]  /*1ed0*/  IMAD.HI.U32 R6, R0, 0x38e38e39, RZ ;  /* 0x38e38e3900067827 */ /* 0x000fc800078e00ff */
[----:B------:R-:W-:Y:S01]  /*1ee0*/  IMAD.MOV.U32 R0, RZ, RZ, R8 ;  /* 0x000000ffff007224 */ /* 0x000fe200078e0008 */
[----:B------:R-:W-:-:S07]  /*1ef0*/  SHF.R.U32.HI R6, RZ, 0x5, R6 ;  /* 0x00000005ff067819 */ /* 0x000fce0000011606 */
.L_x_42:
[----:B------:R-:W-:Y:S02]  /*1f00*/  SHF.R.U32.HI R17, RZ, 0x4, R0 ;  /* 0x00000004ff117819 */ /* 0x000fe40000011600 */
[----:B------:R-:W-:-:S03]  /*1f10*/  MOV R4, 0x1f80 ;  /* 0x00001f8000047802 */ /* 0x000fc60000000f00 */
[----:B------:R-:W-:-:S04]  /*1f20*/  IMAD.HI.U32 R17, R17, 0xd79435f, RZ ;  /* 0x0d79435f11117827 */ /* 0x000fc800078e00ff */
[C---:B------:R-:W-:Y:S02]  /*1f30*/  IMAD R35, R17.reuse, -0x10, R20 ;  /* 0xfffffff011237824 */ /* 0x040fe400078e0214 */
[----:B------:R-:W-:-:S03]  /*1f40*/  IMAD R0, R17, -0x130, R0 ;  /* 0xfffffed011007824 */ /* 0x000fc600078e0200 */
[----:B------:R-:W-:Y:S02]  /*1f50*/  VIMNMX.U32 R35, PT, PT, R35, 0x10, PT ;  /* 0x0000001023237848 */ /* 0x000fe40003fe0000 */
[----:B-1----:R-:W-:Y:S02]  /*1f60*/  LOP3.LUT R12, R0, 0xffff, RZ, 0xc0, !PT ;  /* 0x0000ffff000c7812 */ /* 0x002fe400078ec0ff */
[----:B-1----:R-:W-:Y:S05]  /*1f70*/  CALL.REL.NOINC `($__internal_3_$__cuda_sm20_div_u16) ;  /* 0x0000002c00c07944 */ /* 0x002fea0003c00000 */
[----:B------:R-:W1:Y:S01]  /*1f80*/  S2R R3, SR_CgaCtaId ;  /* 0x0000000000037919 */ /* 0x000e620000008800 */
[----:B------:R-:W-:Y:S01]  /*1f90*/  PRMT R35, R35, 0x9910, RZ ;  /* 0x0000991023237816 */ /* 0x000fe200000000ff */
[----:B------:R-:W-:Y:S01]  /*1fa0*/  HFMA2 R12, -RZ, RZ, 0, 1.52587890625e-05 ;  /* 0x00000100ff0c7431 */ /* 0x000fe200000001ff */
[----:B------:R-:W-:Y:S01]  /*1fb0*/  PRMT R2, R36, 0x9910, RZ ;  /* 0x0000991024027816 */ /* 0x000fe200000000ff */
[----:B------:R-:W-:-:S04]  /*1fc0*/  IMAD.MOV.U32 R13, RZ, RZ, RZ ;  /* 0x000000ffff0d7224 */ /* 0x000fc800078e00ff */
[----:B------:R-:W-:-:S04]  /*1fd0*/  IMAD R2, R35, R2, RZ ;  /* 0x0000000223027224 */ /* 0x000fc800078e02ff */
[----:B------:R-:W-:-:S05]  /*1fe0*/  IMAD.MOV R2, RZ, RZ, -R2 ;  /* 0x000000ffff027224 */ /* 0x000fca00078e0a02 */
[----:B------:R-:W-:Y:S02]  /*1ff0*/  PRMT R5, R2, 0x7710, RZ ;  /* 0x0000771002057816 */ /* 0x000fe400000000ff */
[----:B------:R-:W-:-:S03]  /*2000*/  MOV R2, 0x400 ;  /* 0x0000040000027802 */ /* 0x000fc60000000f00 */
[----:B------:R-:W-:Y:S01]  /*2010*/  IMAD.IADD R16, R0, 0x1, R5 ;  /* 0x0000000100107824 */ /* 0x000fe200078e0205 */
[----:B------:R-:W-:-:S04]  /*2020*/  LOP3.LUT R0, R36, 0xffff, RZ, 0xc0, !PT ;  /* 0x0000ffff24007812 */ /* 0x000fc800078ec0ff */
[----:B------:R-:W-:Y:S01]  /*2030*/  LOP3.LUT R16, R16, 0xffff, RZ, 0xc0, !PT ;  /* 0x0000ffff10107812 */ /* 0x000fe200078ec0ff */
[----:B------:R-:W-:-:S03]  /*2040*/  IMAD R0, R0, 0xe0, RZ ;  /* 0x000000e000007824 */ /* 0x000fc600078e02ff */
[----:B------:R-:W-:Y:S01]  /*2050*/  LEA R16, R17, R16, 0x4 ;  /* 0x0000001011107211 */ /* 0x000fe200078e20ff */
[C---:B-1----:R-:W-:Y:S01]  /*2060*/  IMAD R14, R3.reuse, 0x70, R0 ;  /* 0x00000070030e7824 */ /* 0x042fe200078e0200 */
[----:B------:R-:W-:Y:S02]  /*2070*/  LEA R2, R3, R2, 0x18 ;  /* 0x0000000203027211 */ /* 0x000fe400078ec0ff */
[----:B------:R-:W-:-:S03]  /*2080*/  SHF.L.U32 R16, R16, 0x7, RZ ;  /* 0x0000000710107819 */ /* 0x000fc600000006ff */
[----:B------:R-:W-:-:S07]  /*2090*/  VIADD R18, R2, 0x33400 ;  /* 0x0003340002127836 */ /* 0x000fce0000000000 */
.L_x_41:
[----:B------:R-:W-:Y:S01]  /*20a0*/  LOP3.LUT R3, R15, 0x1, RZ, 0x3c, !PT ;  /* 0x000000010f037812 */ /* 0x000fe200078e3cff */
[----:B------:R-:W-:Y:S01]  /*20b0*/  IMAD R17, R7, 0x8, R18 ;  /* 0x0000000807117824 */ /* 0x000fe200078e0212 */
[----:B------:R-:W-:Y:S05]  /*20c0*/  YIELD ;  /* 0x0000000000007946 */ /* 0x000fea0003800000 */
[----:B------:R-:W-:Y:S01]  /*20d0*/  SHF.L.U32 R4, R3, 0x1f, RZ ;  /* 0x0000001f03047819 */ /* 0x000fe200000006ff */
[----:B-1----:R-:W1:Y:S01]  /*20e0*/  S2R R5, SR_CgaCtaId ;  /* 0x0000000000057919 */ /* 0x002e620000008800 */
[----:B------:R-:W-:Y:S02]  /*20f0*/  IMAD R3, R7, 0x4000, R2 ;  /* 0x0000400007037824 */ /* 0x000fe400078e0202 */
[----:B------:R-:W2:Y:S02]  /*2100*/  SYNCS.PHASECHK.TRANS64.TRYWAIT P0, [R17+URZ+0x30], R4 ;  /* 0x00003004110075a7 */ /* 0x000ea400080011ff */
[----:B-12---:R-:W-:Y:S05]  /*2110*/  @!P0 BRA `(.L_x_37) ;  /* 0x0000002800ac8947 */ /* 0x006fea0003800000 */
.L_x_82:
[----:B------:R-:W-:Y:S01]  /*2120*/  R2UR UR12, R3 ;  /* 0x00000000030c72ca */ /* 0x000fe200000e0000 */
[----:B------:R-:W-:Y:S01]  /*2130*/  UMOV UR20, 0x0 ;  /* 0x0000000000147882 */ /* 0x000fe20000000000 */
[C---:B------:R-:W-:Y:S01]  /*2140*/  IADD3 R22, P1, PT, R10.reuse, 0xc0, RZ ;  /* 0x000000c00a167810 */ /* 0x040fe20007f3e0ff */
[----:B------:R-:W-:Y:S01]  /*2150*/  UMOV UR21, 0x10000000 ;  /* 0x1000000000157882 */ /* 0x000fe20000000000 */
[----:B------:R-:W-:Y:S01]  /*2160*/  ISETP.NE.AND P0, PT, R7, 0x5, PT ;  /* 0x000000050700780c */ /* 0x000fe20003f05270 */
[----:B------:R-:W-:Y:S01]  /*2170*/  IMAD R3, R5, 0x70, R0 ;  /* 0x0000007005037824 */ /* 0x000fe200078e0200 */
[----:B------:R-:W-:Y:S01]  /*2180*/  IADD3 R24, P2, PT, R10, 0x40, RZ ;  /* 0x000000400a187810 */ /* 0x000fe20007f5e0ff */
[--C-:B-1----:R-:W-:Y:S01]  /*2190*/  IMAD.X R23, RZ, RZ, R11.reuse, P1 ;  /* 0x000000ffff177224 */ /* 0x102fe200008e060b */
[----:B------:R-:W-:Y:S01]  /*21a0*/  R2UR UR14, R12 ;  /* 0x000000000c0e72ca */ /* 0x000fe200000e0000 */
[--C-:B------:R-:W-:Y:S01]  /*21b0*/  IMAD R4, R7, 0x3800, R2.reuse ;  /* 0x0000380007047824 */ /* 0x100fe200078e0202 */
[----:B------:R-:W-:Y:S01]  /*21c0*/  R2UR UR13, R17 ;  /* 0x00000000110d72ca */ /* 0x000fe200000e0000 */
[----:B------:R-:W-:Y:S01]  /*21d0*/  IMAD.X R25, RZ, RZ, R11, P2 ;  /* 0x000000ffff197224 */ /* 0x000fe200010e060b */
[----:B------:R-:W-:Y:S01]  /*21e0*/  R2UR UR28, R24 ;  /* 0x00000000181c72ca */ /* 0x000fe200000e0000 */
[----:B------:R-:W1:Y:S01]  /*21f0*/  LDCU.64 UR6, c[0x0][0x348] ;  /* 0x00006900ff0677ac */ /* 0x000e620008000a00 */
[----:B------:R-:W-:Y:S01]  /*2200*/  R2UR UR16, R4 ;  /* 0x00000000041072ca */ /* 0x000fe200000e0000 */
[--C-:B------:R-:W-:Y:S01]  /*2210*/  IMAD R21, R7, 0x200, R2.reuse ;  /* 0x0000020007157824 */ /* 0x100fe200078e0202 */
[----:B------:R-:W-:Y:S01]  /*2220*/  R2UR UR29, R25 ;  /* 0x00000000191d72ca */ /* 0x000fe200000e0000 */
[----:B------:R-:W-:Y:S01]  /*2230*/  UIADD3 UR12, UPT, UPT, UR12, 0x4000, URZ ;  /* 0x000040000c0c7890 */ /* 0x000fe2000fffe0ff */
[----:B------:R-:W-:Y:S01]  /*2240*/  R2UR UR15, R16 ;  /* 0x00000000100f72ca */ /* 0x000fe200000e0000 */
[----:B------:R-:W-:Y:S01]  /*2250*/  IMAD R26, R7, 0x400, R2 ;  /* 0x00000400071a7824 */ /* 0x000fe200078e0202 */
[----:B------:R-:W-:Y:S01]  /*2260*/  R2UR UR8, R21 ;  /* 0x00000000150872ca */ /* 0x000fe200000e0000 */
[----:B------:R-:W-:Y:S01]  /*2270*/  UIADD3 UR14, UPT, UPT, UR14, -0x100, URZ ;  /* 0xffffff000e0e7890 */ /* 0x000fe2000fffe0ff */
[----:B------:R-:W-:Y:S01]  /*2280*/  R2UR UR26, R22 ;  /* 0x00000000161a72ca */ /* 0x000fe200000e0000 */
[----:B------:R-:W-:Y:S01]  /*2290*/  UMOV UR17, UR13 ;  /* 0x0000000d00117c82 */ /* 0x000fe20008000000 */
[----:B------:R-:W-:Y:S01]  /*22a0*/  R2UR UR27, R23 ;  /* 0x00000000171b72ca */ /* 0x000fe200000e0000 */
[----:B------:R-:W-:Y:S01]  /*22b0*/  VIADD R5, R7, 0x1 ;  /* 0x0000000107057836 */ /* 0x000fe20000000000 */
[----:B------:R-:W-:Y:S01]  /*22c0*/  R2UR UR19, R3 ;  /* 0x00000000031372ca */ /* 0x000fe200000e0000 */
[----:B------:R-:W-:Y:S01]  /*22d0*/  UIADD3 UR16, UPT, UPT, UR16, 0x1c000, URZ ;  /* 0x0001c00010107890 */ /* 0x000fe2000fffe0ff */
[----:B------:R-:W-:Y:S01]  /*22e0*/  R2UR UR4, R26 ;  /* 0x000000001a0472ca */ /* 0x000fe200000e0000 */
[----:B------:R-:W-:Y:S01]  /*22f0*/  UMOV UR18, UR14 ;  /* 0x0000000e00127c82 */ /* 0x000fe20008000000 */
[----:B------:R-:W-:Y:S01]  /*2300*/  R2UR UR11, R13 ;  /* 0x000000000d0b72ca */ /* 0x000fe200000e0000 */
[----:B------:R2:W-:Y:S01]  /*2310*/  UTMALDG.2D [UR12], [UR28], desc[UR20] ;  /* 0x0000140c1c0075b4 */ /* 0x0005e20008009000 */
[----:B-1----:R-:W-:Y:S01]  /*2320*/  UIADD3 UR24, UP1, UPT, UR6, 0x140, URZ ;  /* 0x0000014006187890 */ /* 0x002fe2000ff3e0ff */
[----:B------:R-:W-:Y:S01]  /*2330*/  SEL R5, R5, RZ, P0 ;  /* 0x000000ff05057207 */ /* 0x000fe20000000000 */
[----:B------:R-:W-:Y:S01]  /*2340*/  UIADD3 UR8, UPT, UPT, UR8, 0x31000, URZ ;  /* 0x0003100008087890 */ /* 0x000fe2000fffe0ff */
[----:B------:R-:W-:Y:S01]  /*2350*/  IMAD.MOV.U32 R26, RZ, RZ, 0x7d80 ;  /* 0x00007d80ff1a7424 */ /* 0x000fe200078e00ff */
[----:B------:R-:W-:Y:S01]  /*2360*/  UIADD3.X UR25, UPT, UPT, URZ, UR7, URZ, UP1, !UPT ;  /* 0x00000007ff197290 */ /* 0x000fe20008ffe4ff */
[C---:B------:R-:W-:Y:S01]  /*2370*/  ISETP.NE.AND P0, PT, R5.reuse, RZ, PT ;  /* 0x000000ff0500720c */ /* 0x040fe20003f05270 */
[----:B------:R-:W-:Y:S01]  /*2380*/  UIADD3 UR22, UP0, UPT, UR6, 0x1c0, URZ ;  /* 0x000001c006167890 */ /* 0x000fe2000ff1e0ff */
[----:B------:R2:W-:Y:S01]  /*2390*/  UTMALDG.2D [UR16], [UR26], desc[UR20] ;  /* 0x000014101a0075b4 */ /* 0x0005e20008009000 */
[----:B------:R-:W-:Y:S01]  /*23a0*/  R2UR UR6, R0 ;  /* 0x00000000000672ca */ /* 0x000fe200000e0000 */
[----:B------:R-:W-:Y:S01]  /*23b0*/  UMOV UR10, UR15 ;  /* 0x0000000f000a7c82 */ /* 0x000fe20008000000 */
[----:B------:R-:W-:Y:S01]  /*23c0*/  UMOV UR9, UR13 ;  /* 0x0000000d00097c82 */ /* 0x000fe20008000000 */
[----:B------:R-:W-:Y:S01]  /*23d0*/  UIADD3 UR4, UPT, UPT, UR4, 0x31c00, URZ ;  /* 0x00031c0004047890 */ /* 0x000fe2000fffe0ff */
[----:B------:R-:W-:Y:S01]  /*23e0*/  SEL R30, RZ, 0x1, P0 ;  /* 0x00000001ff1e7807 */ /* 0x000fe20000000000 */
[----:B------:R-:W-:Y:S01]  /*23f0*/  UIADD3.X UR23, UPT, UPT, URZ, UR7, URZ, UP0, !UPT ;  /* 0x00000007ff177290 */ /* 0x000fe200087fe4ff */
[----:B------:R-:W-:Y:S01]  /*2400*/  IMAD R28, R5, 0x8, R18 ;  /* 0x00000008051c7824 */ /* 0x000fe200078e0212 */
[----:B------:R2:W-:Y:S01]  /*2410*/  UTMALDG.2D [UR8], [UR24], desc[UR20] ;  /* 0x00001408180075b4 */ /* 0x0005e20008009000 */
[----:B------:R-:W-:Y:S01]  /*2420*/  UMOV UR5, UR13 ;  /* 0x0000000d00057c82 */ /* 0x000fe20008000000 */
[----:B------:R-:W-:Y:S01]  /*2430*/  UMOV UR7, UR11 ;  /* 0x0000000b00077c82 */ /* 0x000fe20008000000 */
[----:B------:R-:W-:Y:S01]  /*2440*/  LOP3.LUT R15, R15, R30, RZ, 0x3c, !PT ;  /* 0x0000001e0f0f7212 */ /* 0x000fe200078e3cff */
[C---:B------:R-:W-:Y:S01]  /*2450*/  VIADD R7, R5.reuse, 0x1 ;  /* 0x0000000105077836 */ /* 0x040fe20000000000 */
[C---:B------:R-:W-:Y:S01]  /*2460*/  ISETP.NE.AND P0, PT, R5.reuse, 0x5, PT ;  /* 0x000000050500780c */ /* 0x040fe20003f05270 */
[--C-:B------:R-:W-:Y:S01]  /*2470*/  IMAD R4, R5, 0x3800, R2.reuse ;  /* 0x0000380005047824 */ /* 0x100fe200078e0202 */
[----:B------:R-:W-:Y:S01]  /*2480*/  LOP3.LUT R21, R15, 0x1, RZ, 0x3c, !PT ;  /* 0x000000010f157812 */ /* 0x000fe200078e3cff */
[----:B------:R2:W-:Y:S01]  /*2490*/  UTMALDG.2D [UR4], [UR22], desc[UR20] ;  /* 0x00001404160075b4 */ /* 0x0005e20008009000 */
[----:B------:R1:W-:Y:S01]  /*24a0*/  SYNCS.ARRIVE.TRANS64 RZ, [R17+URZ], R26 ;  /* 0x0000001a11ff79a7 */ /* 0x0003e200080000ff */
[----:B------:R-:W-:Y:S02]  /*24b0*/  SEL R7, R7, RZ, P0 ;  /* 0x000000ff07077207 */ /* 0x000fe40000000000 */
[----:B------:R-:W-:Y:S04]  /*24c0*/  IMAD.U32 R19, R21, -0x80000000, RZ ;  /* 0x8000000015137824 */ /* 0x000fe800078e00ff */
[----:B------:R-:W3:Y:S01]  /*24d0*/  SYNCS.PHASECHK.TRANS64.TRYWAIT P1, [R28+URZ+0x30], R19 ;  /* 0x000030131c0075a7 */ /* 0x000ee200080211ff */
[----:B-1----:R-:W-:Y:S01]  /*24e0*/  IMAD R17, R5, 0x4000, R2 ;  /* 0x0000400005117824 */ /* 0x002fe200078e0202 */
[----:B--23--:R-:W-:Y:S06]  /*24f0*/  @!P1 BRA `(.L_x_38) ;  /* 0x0000002400d09947 */ /* 0x00cfec0003800000 */
.L_x_84:
[----:B------:R-:W-:Y:S01]  /*2500*/  R2UR UR8, R17 ;  /* 0x00000000110872ca */ /* 0x000fe200000e0000 */
[----:B------:R-:W-:Y:S01]  /*2510*/  UMOV UR14, 0x0 ;  /* 0x00000000000e7882 */ /* 0x000fe20000000000 */
[----:B------:R-:W-:Y:S01]  /*2520*/  R2UR UR10, R12 ;  /* 0x000000000c0a72ca */ /* 0x000fe200000e0000 */
[----:B------:R-:W-:Y:S01]  /*2530*/  UMOV UR15, 0x10000000 ;  /* 0x10000000000f7882 */ /* 0x000fe20000000000 */
[----:B------:R-:W-:Y:S01]  /*2540*/  R2UR UR4, R4 ;  /* 0x00000000040472ca */ /* 0x000fe200000e0000 */
[C---:B------:R-:W-:Y:S01]  /*2550*/  IMAD R26, R7.reuse, 0x8, R18 ;  /* 0x00000008071a7824 */ /* 0x040fe200078e0212 */
[----:B------:R-:W-:Y:S01]  /*2560*/  R2UR UR9, R28 ;  /* 0x000000001c0972ca */ /* 0x000fe200000e0000 */
[C---:B------:R-:W-:Y:S01]  /*2570*/  VIADD R5, R7.reuse, 0x1 ;  /* 0x0000000107057836 */ /* 0x040fe20000000000 */
[----:B------:R-:W-:Y:S01]  /*2580*/  R2UR UR16, R24 ;  /* 0x00000000181072ca */ /* 0x000fe200000e0000 */
[--C-:B------:R-:W-:Y:S01]  /*2590*/  IMAD R4, R7, 0x3800, R2.reuse ;  /* 0x0000380007047824 */ /* 0x100fe200078e0202 */
[----:B------:R-:W-:Y:S02]  /*25a0*/  R2UR UR17, R25 ;  /* 0x00000000191172ca */ /* 0x000fe400000e0000 */
[----:B------:R-:W-:Y:S01]  /*25b0*/  R2UR UR11, R16 ;  /* 0x00000000100b72ca */ /* 0x000fe200000e0000 */
[----:B------:R-:W-:Y:S01]  /*25c0*/  UIADD3 UR8, UPT, UPT, UR8, 0x4000, URZ ;  /* 0x0000400008087890 */ /* 0x000fe2000fffe0ff */
[----:B------:R-:W-:Y:S01]  /*25d0*/  R2UR UR12, R22 ;  /* 0x00000000160c72ca */ /* 0x000fe200000e0000 */
[----:B------:R-:W-:Y:S01]  /*25e0*/  UIADD3 UR10, UPT, UPT, UR10, -0x80, URZ ;  /* 0xffffff800a0a7890 */ /* 0x000fe2000fffe0ff */
[----:B------:R-:W-:Y:S01]  /*25f0*/  R2UR UR13, R23 ;  /* 0x00000000170d72ca */ /* 0x000fe200000e0000 */
[----:B------:R-:W-:Y:S01]  /*2600*/  UIADD3 UR4, UPT, UPT, UR4, 0x1c000, URZ ;  /* 0x0001c00004047890 */ /* 0x000fe2000fffe0ff */
[----:B------:R-:W-:Y:S01]  /*2610*/  R2UR UR7, R3 ;  /* 0x00000000030772ca */ /* 0x000fe200000e0000 */
[----:B------:R-:W-:Y:S01]  /*2620*/  UMOV UR5, UR9 ;  /* 0x0000000900057c82 */ /* 0x000fe20008000000 */
[C---:B------:R-:W-:Y:S02]  /*2630*/  ISETP.NE.AND P0, PT, R7.reuse, RZ, PT ;  /* 0x000000ff0700720c */ /* 0x040fe40003f05270 */
[----:B------:R-:W-:Y:S02]  /*2640*/  UMOV UR6, UR10 ;  /* 0x0000000a00067c82 */ /* 0x000fe40008000000 */
[----:B------:R-:W-:Y:S01]  /*2650*/  SEL R30, RZ, 0x1, P0 ;  /* 0x00000001ff1e7807 */ /* 0x000fe20000000000 */
[----:B------:R2:W-:Y:S01]  /*2660*/  UTMALDG.2D [UR8], [UR16], desc[UR14] ;  /* 0x00000e08100075b4 */ /* 0x0005e20008009000 */
[----:B------:R-:W-:Y:S02]  /*2670*/  ISETP.NE.AND P0, PT, R7, 0x5, PT ;  /* 0x000000050700780c */ /* 0x000fe40003f05270 */
[----:B------:R-:W-:Y:S01]  /*2680*/  LOP3.LUT R17, R15, R30, RZ, 0x3c, !PT ;  /* 0x0000001e0f117212 */ /* 0x000fe200078e3cff */
[----:B------:R-:W-:Y:S01]  /*2690*/  IMAD.MOV.U32 R15, RZ, RZ, 0x7800 ;  /* 0x00007800ff0f7424 */ /* 0x000fe200078e00ff */
[----:B------:R-:W-:Y:S02]  /*26a0*/  SEL R5, R5, RZ, P0 ;  /* 0x000000ff05057207 */ /* 0x000fe40000000000 */
[----:B------:R-:W-:Y:S01]  /*26b0*/  LOP3.LUT R21, R17, 0x1, RZ, 0x3c, !PT ;  /* 0x0000000111157812 */ /* 0x000fe200078e3cff */
[----:B------:R2:W-:Y:S01]  /*26c0*/  UTMALDG.2D [UR4], [UR12], desc[UR14] ;  /* 0x00000e040c0075b4 */ /* 0x0005e20008009000 */
[----:B------:R2:W-:Y:S01]  /*26d0*/  SYNCS.ARRIVE.TRANS64 RZ, [R28+URZ], R15 ;  /* 0x0000000f1cff79a7 */ /* 0x0005e200080000ff */
[----:B------:R-:W-:Y:S02]  /*26e0*/  ISETP.NE.AND P0, PT, R5, RZ, PT ;  /* 0x000000ff0500720c */ /* 0x000fe40003f05270 */
[----:B------:R-:W-:Y:S02]  /*26f0*/  IMAD.U32 R19, R21, -0x80000000, RZ ;  /* 0x8000000015137824 */ /* 0x000fe400078e00ff */
[----:B------:R-:W-:Y:S02]  /*2700*/  IMAD R21, R7, 0x4000, R2 ;  /* 0x0000400007157824 */ /* 0x000fe400078e0202 */
[----:B------:R-:W3:Y:S02]  /*2710*/  SYNCS.PHASECHK.TRANS64.TRYWAIT P1, [R26+URZ+0x30], R19 ;  /* 0x000030131a0075a7 */ /* 0x000ee400080211ff */
[----:B--23--:R-:W-:Y:S05]  /*2720*/  @!P1 BRA `(.L_x_39) ;  /* 0x0000002400609947 */ /* 0x00cfea0003800000 */
.L_x_86:
[----:B------:R-:W-:Y:S01]  /*2730*/  R2UR UR8, R21 ;  /* 0x00000000150872ca */ /* 0x000fe200000e0000 */
[----:B------:R-:W-:Y:S01]  /*2740*/  UMOV UR14, 0x0 ;  /* 0x00000000000e7882 */ /* 0x000fe20000000000 */
[----:B------:R-:W-:Y:S01]  /*2750*/  R2UR UR4, R4 ;  /* 0x00000000040472ca */ /* 0x000fe200000e0000 */
[----:B------:R-:W-:Y:S01]  /*2760*/  UMOV UR15, 0x10000000 ;  /* 0x10000000000f7882 */ /* 0x000fe20000000000 */
[----:B------:R-:W-:Y:S01]  /*2770*/  R2UR UR9, R26 ;  /* 0x000000001a0972ca */ /* 0x000fe200000e0000 */
[----:B-1----:R-:W-:Y:S01]  /*2780*/  IMAD R28, R5, 0x8, R18 ;  /* 0x00000008051c7824 */ /* 0x002fe200078e0212 */
[----:B------:R-:W-:Y:S02]  /*2790*/  R2UR UR10, R12 ;  /* 0x000000000c0a72ca */ /* 0x000fe400000e0000 */
[----:B------:R-:W-:Y:S02]  /*27a0*/  R2UR UR16, R24 ;  /* 0x00000000181072ca */ /* 0x000fe400000e0000 */
[----:B------:R-:W-:Y:S02]  /*27b0*/  R2UR UR17, R25 ;  /* 0x00000000191172ca */ /* 0x000fe400000e0000 */
[----:B------:R-:W-:Y:S01]  /*27c0*/  R2UR UR11, R16 ;  /* 0x00000000100b72ca */ /* 0x000fe200000e0000 */
[----:B------:R-:W-:Y:S01]  /*27d0*/  UIADD3 UR8, UPT, UPT, UR8, 0x4000, URZ ;  /* 0x0000400008087890 */ /* 0x000fe2000fffe0ff */
[----:B------:R-:W-:Y:S01]  /*27e0*/  R2UR UR7, R3 ;  /* 0x00000000030772ca */ /* 0x000fe200000e0000 */
[----:B------:R-:W-:Y:S01]  /*27f0*/  UIADD3 UR4, UPT, UPT, UR4, 0x1c000, URZ ;  /* 0x0001c00004047890 */ /* 0x000fe2000fffe0ff */
[----:B------:R-:W-:Y:S01]  /*2800*/  R2UR UR12, R22 ;  /* 0x00000000160c72ca */ /* 0x000fe200000e0000 */
[----:B------:R-:W-:Y:S01]  /*2810*/  UMOV UR5, UR9 ;  /* 0x0000000900057c82 */ /* 0x000fe20008000000 */
[----:B------:R-:W-:Y:S01]  /*2820*/  R2UR UR13, R23 ;  /* 0x00000000170d72ca */ /* 0x000fe200000e0000 */
[----:B------:R-:W-:Y:S01]  /*2830*/  UMOV UR6, UR10 ;  /* 0x0000000a00067c82 */ /* 0x000fe20008000000 */
[----:B------:R-:W-:Y:S04]  /*2840*/  SEL R30, RZ, 0x1, P0 ;  /* 0x00000001ff1e7807 */ /* 0x000fe80000000000 */
[----:B------:R-:W-:Y:S01]  /*2850*/  LOP3.LUT R17, R17, R30, RZ, 0x3c, !PT ;  /* 0x0000001e11117212 */ /* 0x000fe200078e3cff */
[----:B------:R1:W-:Y:S03]  /*2860*/  UTMALDG.2D [UR8], [UR16], desc[UR14] ;  /* 0x00000e08100075b4 */ /* 0x0003e60008009000 */
[----:B------:R-:W-:Y:S03]  /*2870*/  LOP3.LUT R19, R17, 0x1, RZ, 0x3c, !PT ;  /* 0x0000000111137812 */ /* 0x000fe600078e3cff */
[----:B------:R1:W-:Y:S01]  /*2880*/  UTMALDG.2D [UR4], [UR12], desc[UR14] ;  /* 0x00000e040c0075b4 */ /* 0x0003e20008009000 */
[----:B------:R1:W-:Y:S01]  /*2890*/  SYNCS.ARRIVE.TRANS64 RZ, [R26+URZ], R15 ;  /* 0x0000000f1aff79a7 */ /* 0x0003e200080000ff */
[----:B------:R-:W-:Y:S02]  /*28a0*/  IMAD.U32 R7, R19, -0x80000000, RZ ;  /* 0x8000000013077824 */ /* 0x000fe400078e00ff */
[----:B------:R-:W-:Y:S02]  /*28b0*/  VIADD R19, R12, 0x80 ;  /* 0x000000800c137836 */ /* 0x000fe40000000000 */
[----:B------:R-:W2:Y:S02]  /*28c0*/  SYNCS.PHASECHK.TRANS64.TRYWAIT P0, [R28+URZ+0x30], R7 ;  /* 0x000030071c0075a7 */ /* 0x000ea400080011ff */
[----:B-12---:R-:W-:Y:S05]  /*28d0*/  @!P0 BRA `(.L_x_40) ;  /* 0x0000002400108947 */ /* 0x006fea0003800000 */
.L_x_88:
[----:B------:R-:W-:Y:S01]  /*28e0*/  R2UR UR16, R24 ;  /* 0x00000000181072ca */ /* 0x000fe200000e0000 */
[--C-:B------:R-:W-:Y:S01]  /*28f0*/  IMAD R4, R5, 0x4000, R2.reuse ;  /* 0x0000400005047824 */ /* 0x100fe200078e0202 */
[----:B------:R-:W-:Y:S01]  /*2900*/  R2UR UR17, R25 ;  /* 0x00000000191172ca */ /* 0x000fe200000e0000 */
[----:B------:R-:W-:Y:S01]  /*2910*/  UMOV UR14, 0x0 ;  /* 0x00000000000e7882 */ /* 0x000fe20000000000 */
[----:B------:R-:W-:Y:S01]  /*2920*/  R2UR UR10, R19 ;  /* 0x00000000130a72ca */ /* 0x000fe200000e0000 */
[----:B------:R-:W-:Y:S01]  /*2930*/  UMOV UR15, 0x10000000 ;  /* 0x10000000000f7882 */ /* 0x000fe20000000000 */
[----:B------:R-:W-:Y:S01]  /*2940*/  R2UR UR8, R4 ;  /* 0x00000000040872ca */ /* 0x000fe200000e0000 */
[C---:B------:R-:W-:Y:S01]  /*2950*/  IMAD R3, R5.reuse, 0x3800, R2 ;  /* 0x0000380005037824 */ /* 0x040fe200078e0202 */
[----:B------:R-:W-:Y:S01]  /*2960*/  R2UR UR9, R28 ;  /* 0x000000001c0972ca */ /* 0x000fe200000e0000 */
[----:B------:R-:W-:Y:S01]  /*2970*/  VIADD R4, R5, 0x1 ;  /* 0x0000000105047836 */ /* 0x000fe20000000000 */
[----:B------:R-:W-:Y:S01]  /*2980*/  R2UR UR11, R16 ;  /* 0x00000000100b72ca */ /* 0x000fe200000e0000 */
[----:B------:R-:W-:Y:S01]  /*2990*/  VIADD R12, R12, 0x200 ;  /* 0x000002000c0c7836 */ /* 0x000fe20000000000 */
[----:B------:R-:W-:Y:S01]  /*29a0*/  R2UR UR4, R3 ;  /* 0x00000000030472ca */ /* 0x000fe200000e0000 */
[----:B------:R-:W-:Y:S01]  /*29b0*/  VIADD R13, R13, 0x1 ;  /* 0x000000010d0d7836 */ /* 0x000fe20000000000 */
[----:B------:R-:W-:Y:S02]  /*29c0*/  R2UR UR12, R22 ;  /* 0x00000000160c72ca */ /* 0x000fe400000e0000 */
[----:B------:R-:W-:Y:S01]  /*29d0*/  R2UR UR13, R23 ;  /* 0x00000000170d72ca */ /* 0x000fe200000e0000 */
[----:B------:R-:W-:Y:S01]  /*29e0*/  UMOV UR6, UR10 ;  /* 0x0000000a00067c82 */ /* 0x000fe20008000000 */
[----:B------:R-:W-:Y:S01]  /*29f0*/  R2UR UR7, R14 ;  /* 0x000000000e0772ca */ /* 0x000fe200000e0000 */
[----:B------:R-:W-:Y:S01]  /*2a00*/  UIADD3 UR8, UPT, UPT, UR8, 0x4000, URZ ;  /* 0x0000400008087890 */ /* 0x000fe2000fffe0ff */
[----:B------:R-:W-:Y:S01]  /*2a10*/  ISETP.NE.AND P0, PT, R5, 0x5, PT ;  /* 0x000000050500780c */ /* 0x000fe20003f05270 */
[----:B------:R-:W-:Y:S03]  /*2a20*/  UMOV UR5, UR9 ;  /* 0x0000000900057c82 */ /* 0x000fe60008000000 */
[----:B------:R-:W-:Y:S01]  /*2a30*/  SEL R7, R4, RZ, P0 ;  /* 0x000000ff04077207 */ /* 0x000fe20000000000 */
[----:B------:R-:W-:Y:S01]  /*2a40*/  UIADD3 UR4, UPT, UPT, UR4, 0x1c000, URZ ;  /* 0x0001c00004047890 */ /* 0x000fe2000fffe0ff */
[----:B------:R-:W-:Y:S02]  /*2a50*/  ISETP.NE.AND P0, PT, R12, 0x1d00, PT ;  /* 0x00001d000c00780c */ /* 0x000fe40003f05270 */
[----:B------:R2:W-:Y:S01]  /*2a60*/  UTMALDG.2D [UR8], [UR16], desc[UR14] ;  /* 0x00000e08100075b4 */ /* 0x0005e20008009000 */
[----:B------:R-:W-:Y:S04]  /*2a70*/  ISETP.NE.AND P1, PT, R7, RZ, PT ;  /* 0x000000ff0700720c */ /* 0x000fe80003f25270 */
[----:B------:R-:W-:Y:S01]  /*2a80*/  SEL R4, RZ, 0x1, P1 ;  /* 0x00000001ff047807 */ /* 0x000fe20000800000 */
[----:B------:R2:W-:Y:S01]  /*2a90*/  UTMALDG.2D [UR4], [UR12], desc[UR14] ;  /* 0x00000e040c0075b4 */ /* 0x0005e20008009000 */
[----:B------:R3:W-:Y:S02]  /*2aa0*/  SYNCS.ARRIVE.TRANS64 RZ, [R28+URZ], R15 ;  /* 0x0000000f1cff79a7 */ /* 0x0007e400080000ff */
[----:B---3--:R-:W-:Y:S02]  /*2ab0*/  LOP3.LUT R15, R17, R4, RZ, 0x3c, !PT ;  /* 0x00000004110f7212 */ /* 0x008fe400078e3cff */
[----:B--2---:R-:W-:Y:S05]  /*2ac0*/  @P0 BRA `(.L_x_41) ;  /* 0xfffffff400740947 */ /* 0x004fea000383ffff */
[----:B------:R-:W-:-:S13]  /*2ad0*/  ISETP.NE.AND P0, PT, R9, R6, PT ;  /* 0x000000060900720c */ /* 0x000fda0003f05270 */
[----:B------:R-:W-:Y:S05]  /*2ae0*/  @!P0 EXIT ;  /* 0x000000000000894d */ /* 0x000fea0003800000 */
[----:B------:R-:W-:-:S05]  /*2af0*/  IADD3 R9, PT, PT, R9, 0x1, RZ ;  /* 0x0000000109097810 */ /* 0x000fca0007ffe0ff */
[----:B------:R-:W-:Y:S01]  /*2b00*/  IMAD R0, R9, 0x90, R8 ;  /* 0x0000009009007824 */ /* 0x000fe200078e0208 */
[----:B------:R-:W-:Y:S06]  /*2b10*/  BRA `(.L_x_42) ;  /* 0xfffffff000f87947 */ /* 0x000fec000383ffff */
.L_x_23:
[----:B------:R-:W-:-:S04]  /*2b20*/  LOP3.LUT R0, R4, 0xfffffffc, RZ, 0xc0, !PT ;  /* 0xfffffffc04007812 */ /* 0x000fc800078ec0ff */
[----:B------:R-:W-:-:S13]  /*2b30*/  ISETP.NE.AND P0, PT, R0, 0x4, PT ;  /* 0x000000040000780c */ /* 0x000fda0003f05270 */
[----:B-1----:R-:W-:Y:S05]  /*2b40*/  @P0 EXIT ;  /* 0x000000000000094d */ /* 0x002fea0003800000 */
[----:B------:R-:W1:Y:S01]  /*2b50*/  S2R R0, SR_CgaCtaId ;  /* 0x0000000000007919 */ /* 0x000e620000008800 */
[----:B------:R-:W-:-:S04]  /*2b60*/  MOV R3, 0x400 ;  /* 0x0000040000037802 */ /* 0x000fc80000000f00 */
[----:B-1----:R-:W-:-:S05]  /*2b70*/  LEA R0, R0, R3, 0x18 ;  /* 0x0000000300007211 */ /* 0x002fca00078ec0ff */
[----:B------:R-:W1:Y:S02]  /*2b80*/  LDS R2, [R0+0x334b0] ;  /* 0x0334b00000027984 */ /* 0x000e640000000800 */
[----:B-1----:R-:W-:-:S13]  /*2b90*/  ISETP.NE.AND P0, PT, R2, RZ, PT ;  /* 0x000000ff0200720c */ /* 0x002fda0003f05270 */
[----:B------:R-:W-:Y:S05]  /*2ba0*/  @!P0 BRA `(.L_x_43) ;  /* 0x0000000000048947 */ /* 0x000fea0003800000 */
[----:B------:R-:W-:Y:S05]  /*2bb0*/  BPT.TRAP 0x1 ;  /* 0x000000040000795c */ /* 0x000fea0000300000 */
.L_x_43:
[----:B------:R-:W1:Y:S01]  /*2bc0*/  S2UR UR4, SR_CTAID.X ;  /* 0x00000000000479c3 */ /* 0x000e620000002500 */
[----:B------:R-:W-:Y:S02]  /*2bd0*/  IADD3 R3, PT, PT, R4, -0x4, RZ ;  /* 0xfffffffc04037810 */ /* 0x000fe40007ffe0ff */
[----:B-1----:R-:W-:-:S13]  /*2be0*/  ISETP.LE.U32.AND P0, PT, R5, UR4, PT ;  /* 0x0000000405007c0c */ /* 0x002fda000bf03070 */
[----:B------:R-:W-:Y:S05]  /*2bf0*/  @P0 BRA `(.L_x_44) ;  /* 0x0000001800d00947 */ /* 0x000fea0003800000 */
[----:B------:R-:W-:Y:S02]  /*2c00*/  IMAD.U32 R31, RZ, RZ, UR4 ;  /* 0x00000004ff1f7e24 */ /* 0x000fe4000f8e00ff */
[----:B------:R-:W-:Y:S02]  /*2c10*/  IMAD.SHL.U32 R21, R21, 0x4, RZ ;  /* 0x0000000415157824 */ /* 0x000fe400078e00ff */
[----:B------:R-:W-:Y:S01]  /*2c20*/  IMAD.SHL.U32 R30, R3, 0x800, RZ ;  /* 0x00000800031e7824 */ /* 0x000fe200078e00ff */
[----:B------:R-:W-:Y:S01]  /*2c30*/  LOP3.LUT R22, RZ, R31, RZ, 0x33, !PT ;  /* 0x0000001fff167212 */ /* 0x000fe200078e33ff */
[C---:B------:R-:W-:Y:S01]  /*2c40*/  VIADD R27, R21.reuse, 0x1 ;  /* 0x00000001151b7836 */ /* 0x040fe20000000000 */
[--C-:B------:R-:W-:Y:S01]  /*2c50*/  SHF.R.U32.HI R29, RZ, 0x3, R21.reuse ;  /* 0x00000003ff1d7819 */ /* 0x100fe20000011615 */
[----:B------:R-:W-:Y:S01]  /*2c60*/  IMAD.MOV.U32 R23, RZ, RZ, RZ ;  /* 0x000000ffff177224 */ /* 0x000fe200078e00ff */
[----:B------:R-:W-:Y:S01]  /*2c70*/  IADD3 R25, PT, PT, R21, 0x3, RZ ;  /* 0x0000000315197810 */ /* 0x000fe20007ffe0ff */
[----:B------:R-:W-:Y:S01]  /*2c80*/  IMAD.IADD R22, R5, 0x1, R22 ;  /* 0x0000000105167824 */ /* 0x000fe200078e0216 */
[----:B------:R-:W-:Y:S01]  /*2c90*/  LOP3.LUT R2, R29, 0x3, RZ, 0xc0, !PT ;  /* 0x000000031d027812 */ /* 0x000fe200078ec0ff */
[----:B------:R-:W-:Y:S01]  /*2ca0*/  VIADD R5, R21, 0x2 ;  /* 0x0000000215057836 */ /* 0x000fe20000000000 */
[----:B------:R-:W-:Y:S01]  /*2cb0*/  PRMT R24, R31, 0x7610, R24 ;  /* 0x000076101f187816 */ /* 0x000fe20000000018 */
[----:B------:R-:W-:Y:S01]  /*2cc0*/  IMAD.HI.U32 R22, R22, 0x38e38e39, RZ ;  /* 0x38e38e3916167827 */ /* 0x000fe200078e00ff */
[----:B------:R-:W-:-:S02]  /*2cd0*/  LOP3.LUT R28, R2, 0x4, R21, 0xf8, !PT ;  /* 0x00000004021c7812 */ /* 0x000fc400078ef815 */
[C---:B------:R-:W-:Y:S02]  /*2ce0*/  LOP3.LUT R27, R2.reuse, 0x5, R27, 0x78, !PT ;  /* 0x00000005021b7812 */ /* 0x040fe400078e781b */
[----:B------:R-:W-:Y:S02]  /*2cf0*/  SHF.R.U32.HI R22, RZ, 0x5, R22 ;  /* 0x00000005ff167819 */ /* 0x000fe40000011616 */
[C---:B------:R-:W-:Y:S02]  /*2d00*/  LOP3.LUT R26, R2.reuse, 0x6, R5, 0x78, !PT ;  /* 0x00000006021a7812 */ /* 0x040fe400078e7805 */
[----:B------:R-:W-:Y:S01]  /*2d10*/  LOP3.LUT R25, R2, 0x7, R25, 0x78, !PT ;  /* 0x0000000702197812 */ /* 0x000fe200078e7819 */
[----:B------:R-:W-:Y:S01]  /*2d20*/  IMAD.MOV R22, RZ, RZ, -R22 ;  /* 0x000000ffff167224 */ /* 0x000fe200078e0a16 */
[----:B------:R-:W-:-:S07]  /*2d30*/  MOV R21, 0xffffffff ;  /* 0xffffffff00157802 */ /* 0x000fce0000000f00 */
.L_x_67:
[----:B------:R-:W-:Y:S01]  /*2d40*/  VIADD R21, R21, 0x1 ;  /* 0x0000000115157836 */ /* 0x000fe20000000000 */
[----:B------:R-:W-:Y:S05]  /*2d50*/  YIELD ;  /* 0x0000000000007946 */ /* 0x000fea0003800000 */
[----:B--2---:R-:W-:Y:S01]  /*2d60*/  IMAD.SHL.U32 R5, R21, 0x8, RZ ;  /* 0x0000000815057824 */ /* 0x004fe200078e00ff */
[----:B------:R-:W-:Y:S01]  /*2d70*/  SHF.R.U32.HI R7, RZ, 0x1, R21 ;  /* 0x00000001ff077819 */ /* 0x000fe20000011615 */
[----:B------:R-:W-:Y:S01]  /*2d80*/  VIADD R22, R22, 0x1 ;  /* 0x0000000116167836 */ /* 0x000fe20000000000 */
[----:B------:R-:W-:Y:S02]  /*2d90*/  SHF.R.U32.HI R39, RZ, 0x4, R31 ;  /* 0x00000004ff277819 */ /* 0x000fe4000001161f */
[----:B------:R-:W-:-:S02]  /*2da0*/  LOP3.LUT R5, R5, 0x8, RZ, 0xc0, !PT ;  /* 0x0000000805057812 */ /* 0x000fc400078ec0ff */
[----:B------:R-:W-:Y:S01]  /*2db0*/  LOP3.LUT R7, R7, 0x1, RZ, 0xc0, !PT ;  /* 0x0000000107077812 */ /* 0x000fe200078ec0ff */
[----:B------:R-:W-:Y:S01]  /*2dc0*/  IMAD.HI.U32 R39, R39, 0xd79435f, RZ ;  /* 0x0d79435f27277827 */ /* 0x000fe200078e00ff */
[----:B------:R-:W-:Y:S02]  /*2dd0*/  ISETP.NE.AND P1, PT, R3, RZ, PT ;  /* 0x000000ff0300720c */ /* 0x000fe40003f25270 */
[----:B------:R-:W-:Y:S01]  /*2de0*/  SHF.L.U32 R7, R7, 0x1f, RZ ;  /* 0x0000001f07077819 */ /* 0x000fe200000006ff */
[----:B------:R-:W-:Y:S01]  /*2df0*/  IMAD.IADD R2, R0, 0x1, R5 ;  /* 0x0000000100027824 */ /* 0x000fe200078e0205 */
[C---:B------:R-:W-:Y:S01]  /*2e00*/  PRMT R4, R39.reuse, 0x9910, RZ ;  /* 0x0000991027047816 */ /* 0x040fe200000000ff */
[----:B------:R-:W-:Y:S01]  /*2e10*/  IMAD R35, R39, -0x10, R20 ;  /* 0xfffffff027237824 */ /* 0x000fe200078e0214 */
[----:B------:R-:W-:Y:S01]  /*2e20*/  ISETP.NE.AND P0, PT, R22, 0x1, PT ;  /* 0x000000011600780c */ /* 0x000fe20003f05270 */
[----:B------:R-:W1:Y:S02]  /*2e30*/  SYNCS.PHASECHK.TRANS64.TRYWAIT P2, [R2+URZ+0x33490], R7 ;  /* 0x03349007020075a7 */ /* 0x000e6400080411ff */
[----:B------:R-:W-:-:S05]  /*2e40*/  IMAD R4, R4, 0x130, RZ ;  /* 0x0000013004047824 */ /* 0x000fca00078e02ff */
[----:B------:R-:W-:-:S04]  /*2e50*/  IADD3 R5, PT, PT, RZ, -R4, RZ ;  /* 0x80000004ff057210 */ /* 0x000fc80007ffe0ff */
[----:B------:R-:W-:Y:S01]  /*2e60*/  PRMT R5, R5, 0x7710, RZ ;  /* 0x0000771005057816 */ /* 0x000fe200000000ff */
[----:B-1----:R-:W-:Y:S06]  /*2e70*/  @!P2 BRA `(.L_x_45) ;  /* 0x0000001c00c4a947 */ /* 0x002fec0003800000 */
.L_x_90:
[----:B------:R-:W-:Y:S01]  /*2e80*/  NOP ;  /* 0x0000000000007918 */ /* 0x000fe20000000000 */
[----:B------:R-:W-:Y:S01]  /*2e90*/  LOP3.LUT R6, R21, 0x1, RZ, 0xc0, !PT ;  /* 0x0000000115067812 */ /* 0x000fe200078ec0ff */
[----:B------:R-:W-:Y:S01]  /*2ea0*/  IMAD.IADD R38, R5, 0x1, R24 ;  /* 0x0000000105267824 */ /* 0x000fe200078e0218 */
[----:B------:R-:W-:Y:S01]  /*2eb0*/  VIMNMX.U32 R35, PT, PT, R35, 0x10, PT ;  /* 0x0000001023237848 */ /* 0x000fe20003fe0000 */
[----:B------:R-:W-:Y:S06]  /*2ec0*/  @P1 BRA `(.L_x_46) ;  /* 0x0000000000041947 */ /* 0x000fec0003800000 */
[----:B------:R-:W-:-:S04]  /*2ed0*/  DEPBAR.LE SB0, 0x1 ;  /* 0x000080400000791a */ /* 0x000fc80000000000 */
.L_x_46:
[----:B------:R-:W-:Y:S02]  /*2ee0*/  LOP3.LUT R12, R38, 0xffff, RZ, 0xc0, !PT ;  /* 0x0000ffff260c7812 */ /* 0x000fe400078ec0ff */
[----:B------:R-:W-:Y:S02]  /*2ef0*/  MOV R4, 0x2f10 ;  /* 0x00002f1000047802 */ /* 0x000fe40000000f00 */
[----:B-1----:R-:W-:Y:S05]  /*2f00*/  CALL.REL.NOINC `($__internal_3_$__cuda_sm20_div_u16) ;  /* 0x0000001c00dc7944 */ /* 0x002fea0003c00000 */
[----:B------:R-:W-:Y:S05]  /*2f10*/  WARPSYNC.ALL ;  /* 0x0000000000007948 */ /* 0x000fea0003800000 */
[----:B------:R-:W-:Y:S01]  /*2f20*/  NOP ;  /* 0x0000000000007918 */ /* 0x000fe20000000000 */
[----:B------:R-:W-:Y:S02]  /*2f30*/  ISETP.NE.AND P1, PT, R3, RZ, PT ;  /* 0x000000ff0300720c */ /* 0x000fe40003f25270 */
[----:B------:R-:W-:Y:S01]  /*2f40*/  R2UR UR7, R6 ;  /* 0x00000000060772ca */ /* 0x000fe200000e0000 */
[----:B------:R-:W-:Y:S01]  /*2f50*/  BAR.SYNC.DEFER_BLOCKING 0x8, 0x80 ;  /* 0x0202000000007b1d */ /* 0x000fe20000010000 */
[----:B------:R-:W-:Y:S01]  /*2f60*/  IMAD R32, R23, 0x2000, R30 ;  /* 0x0000200017207824 */ /* 0x000fe200078e021e */
[----:B------:R-:W-:-:S03]  /*2f70*/  PRMT R40, R36, 0x9910, RZ ;  /* 0x0000991024287816 */ /* 0x000fc600000000ff */
[----:B------:R-:W-:-:S04]  /*2f80*/  IMAD R37, R29, 0x80, R32 ;  /* 0x000000801d257824 */ /* 0x000fc800078e0220 */
[----:B------:R-:W-:-:S03]  /*2f90*/  IMAD R33, R28, 0x10, R37 ;  /* 0x000000101c217824 */ /* 0x000fc600078e0225 */
[----:B------:R-:W-:-:S09]  /*2fa0*/  UIMAD UR7, UR7, 0xe0, URZ ;  /* 0x000000e0070778a4 */ /* 0x000fd2000f8e02ff */
[----:B------:R-:W1:Y:S01]  /*2fb0*/  LDTM.x8 R12, tmem[UR7] ;  /* 0x00000007000c79ee */ /* 0x000e6200081c0000 */
[----:B------:R-:W-:Y:S01]  /*2fc0*/  NOP ;  /* 0x0000000000007918 */ /* 0x000fe20000000000 */
[----:B-1----:R-:W1:Y:S01]  /*2fd0*/  LDTM.x8 R4, tmem[UR7+0x8] ;  /* 0x00000807000479ee */ /* 0x002e6200081c0000 */
[----:B------:R-:W-:Y:S02]  /*2fe0*/  F2FP.BF16.F32.PACK_AB R12, R13, R12 ;  /* 0x0000000c0d0c723e */ /* 0x000fe400000010ff */
[----:B------:R-:W-:Y:S02]  /*2ff0*/  F2FP.BF16.F32.PACK_AB R13, R15, R14 ;  /* 0x0000000e0f0d723e */ /* 0x000fe400000010ff */
[----:B------:R-:W-:Y:S01]  /*3000*/  F2FP.BF16.F32.PACK_AB R14, R17, R16 ;  /* 0x00000010110e723e */ /* 0x000fe200000010ff */
[C---:B------:R-:W-:Y:S01]  /*3010*/  IMAD.IADD R16, R0.reuse, 0x1, R33 ;  /* 0x0000000100107824 */ /* 0x040fe200078e0221 */
[----:B------:R-:W-:Y:S02]  /*3020*/  F2FP.BF16.F32.PACK_AB R15, R19, R18 ;  /* 0x00000012130f723e */ /* 0x000fe400000010ff */
[----:B-1----:R-:W-:Y:S01]  /*3030*/  F2FP.BF16.F32.PACK_AB R33, R7, R6 ;  /* 0x000000060721723e */ /* 0x002fe200000010ff */
[----:B------:R-:W-:Y:S01]  /*3040*/  IMAD R7, R27, 0x10, R37 ;  /* 0x000000101b077824 */ /* 0x000fe200078e0225 */
[----:B------:R-:W-:Y:S01]  /*3050*/  F2FP.BF16.F32.PACK_AB R32, R5, R4 ;  /* 0x000000040520723e */ /* 0x000fe200000010ff */
[----:B------:R1:W-:Y:S01]  /*3060*/  STS.128 [R16], R12 ;  /* 0x0000000c10007388 */ /* 0x0003e20000000c00 */
[----:B------:R-:W-:Y:S01]  /*3070*/  PRMT R5, R35, 0x9910, RZ ;  /* 0x0000991023057816 */ /* 0x000fe200000000ff */
[----:B------:R-:W-:Y:S01]  /*3080*/  NOP ;  /* 0x0000000000007918 */ /* 0x000fe20000000000 */
[----:B------:R-:W-:Y:S01]  /*3090*/  F2FP.BF16.F32.PACK_AB R34, R9, R8 ;  /* 0x000000080922723e */ /* 0x000fe200000010ff */
[----:B------:R-:W-:Y:S01]  /*30a0*/  IMAD.IADD R42, R0, 0x1, R7 ;  /* 0x00000001002a7824 */ /* 0x000fe200078e0207 */
[----:B------:R-:W-:Y:S01]  /*30b0*/  F2FP.BF16.F32.PACK_AB R35, R11, R10 ;  /* 0x0000000a0b23723e */ /* 0x000fe200000010ff */
[----:B------:R-:W-:-:S04]  /*30c0*/  IMAD R40, R40, R5, RZ ;  /* 0x0000000528287224 */ /* 0x000fc800078e02ff */
[----:B------:R2:W-:Y:S01]  /*30d0*/  STS.128 [R42], R32 ;  /* 0x000000202a007388 */ /* 0x0005e20000000c00 */
[----:B------:R-:W-:-:S05]  /*30e0*/  IMAD.MOV R40, RZ, RZ, -R40 ;  /* 0x000000ffff287224 */ /* 0x000fca00078e0a28 */
[----:B------:R-:W-:-:S05]  /*30f0*/  PRMT R41, R40, 0x7710, RZ ;  /* 0x0000771028297816 */ /* 0x000fca00000000ff */
[----:B------:R-:W-:-:S05]  /*3100*/  IMAD.IADD R38, R38, 0x1, R41 ;  /* 0x0000000126267824 */ /* 0x000fca00078e0229 */
[----:B------:R-:W-:Y:S01]  /*3110*/  LOP3.LUT R38, R38, 0xffff, RZ, 0xc0, !PT ;  /* 0x0000ffff26267812 */ /* 0x000fe200078ec0ff */
[----:B-1----:R-:W1:Y:S01]  /*3120*/  LDTM.x8 R12, tmem[UR7+0x10] ;  /* 0x00001007000c79ee */ /* 0x002e6200081c0000 */
[----:B------:R-:W-:Y:S01]  /*3130*/  NOP ;  /* 0x0000000000007918 */ /* 0x000fe20000000000 */
[----:B-1----:R-:W1:Y:S02]  /*3140*/  LDTM.x8 R4, tmem[UR7+0x18] ;  /* 0x00001807000479ee */ /* 0x002e6400081c0000 */
[----:B------:R-:W-:Y:S01]  /*3150*/  IMAD R39, R39, 0x10, R38 ;  /* 0x0000001027277824 */ /* 0x000fe200078e0226 */
[----:B--2---:R-:W-:-:S03]  /*3160*/  LOP3.LUT R32, R36, 0xffff, RZ, 0xc0, !PT ;  /* 0x0000ffff24207812 */ /* 0x004fc600078ec0ff */
[----:B------:R-:W-:Y:S02]  /*3170*/  IMAD.SHL.U32 R33, R39, 0x80, RZ ;  /* 0x0000008027217824 */ /* 0x000fe400078e00ff */
[----:B------:R-:W-:Y:S01]  /*3180*/  IMAD R32, R32, 0xe0, RZ ;  /* 0x000000e020207824 */ /* 0x000fe200078e02ff */
[----:B------:R-:W-:Y:S02]  /*3190*/  F2FP.BF16.F32.PACK_AB R12, R13, R12 ;  /* 0x0000000c0d0c723e */ /* 0x000fe400000010ff */
[----:B------:R-:W-:Y:S02]  /*31a0*/  F2FP.BF16.F32.PACK_AB R13, R15, R14 ;  /* 0x0000000e0f0d723e */ /* 0x000fe400000010ff */
[----:B------:R-:W-:Y:S01]  /*31b0*/  F2FP.BF16.F32.PACK_AB R14, R17, R16 ;  /* 0x00000010110e723e */ /* 0x000fe200000010ff */
[--C-:B------:R-:W-:Y:S01]  /*31c0*/  IMAD R17, R26, 0x10, R37.reuse ;  /* 0x000000101a117824 */ /* 0x100fe200078e0225 */
[----:B------:R-:W-:Y:S01]  /*31d0*/  F2FP.BF16.F32.PACK_AB R15, R19, R18 ;  /* 0x00000012130f723e */ /* 0x000fe200000010ff */
[----:B------:R-:W-:Y:S01]  /*31e0*/  IMAD R37, R25, 0x10, R37 ;  /* 0x0000001019257824 */ /* 0x000fe200078e0225 */
[----:B-1----:R-:W-:Y:S01]  /*31f0*/  F2FP.BF16.F32.PACK_AB R4, R5, R4 ;  /* 0x000000040504723e */ /* 0x002fe200000010ff */
[C---:B------:R-:W-:Y:S01]  /*3200*/  IMAD.IADD R17, R0.reuse, 0x1, R17 ;  /* 0x0000000100117824 */ /* 0x040fe200078e0211 */
[----:B------:R-:W-:Y:S01]  /*3210*/  F2FP.BF16.F32.PACK_AB R5, R7, R6 ;  /* 0x000000060705723e */ /* 0x000fe200000010ff */
[----:B------:R-:W-:Y:S01]  /*3220*/  IMAD.IADD R37, R0, 0x1, R37 ;  /* 0x0000000100257824 */ /* 0x000fe200078e0225 */
[----:B------:R-:W-:-:S02]  /*3230*/  F2FP.BF16.F32.PACK_AB R6, R9, R8 ;  /* 0x000000080906723e */ /* 0x000fc400000010ff */
[----:B------:R-:W-:Y:S01]  /*3240*/  F2FP.BF16.F32.PACK_AB R7, R11, R10 ;  /* 0x0000000a0b07723e */ /* 0x000fe200000010ff */
[----:B------:R1:W-:Y:S01]  /*3250*/  STS.128 [R17], R12 ;  /* 0x0000000c11007388 */ /* 0x0003e20000000c00 */
[----:B------:R-:W-:-:S03]  /*3260*/  NOP ;  /* 0x0000000000007918 */ /* 0x000fc60000000000 */
[----:B------:R1:W-:Y:S01]  /*3270*/  STS.128 [R37], R4 ;  /* 0x0000000425007388 */ /* 0x0003e20000000c00 */
[----:B------:R2:W-:Y:S06]  /*3280*/  MEMBAR.ALL.CTA ;  /* 0x0000000000007992 */ /* 0x0005ec0000008000 */
[----:B--2---:R-:W2:Y:S02]  /*3290*/  FENCE.VIEW.ASYNC.S ;  /* 0x00000000000073c6 */ /* 0x004ea40000000000 */
[----:B--2---:R-:W-:Y:S06]  /*32a0*/  BAR.SYNC.DEFER_BLOCKING 0x8, 0x80 ;  /* 0x0202000000007b1d */ /* 0x004fec0000010000 */
[----:B------:R-:W-:Y:S05]  /*32b0*/  @P1 BRA `(.L_x_47) ;  /* 0x0000000000381947 */ /* 0x000fea0003800000 */
[----:B------:R-:W-:Y:S01]  /*32c0*/  ELECT P2, URZ, PT ;  /* 0x0000000000ff782f */ /* 0x000fe20003840000 */
[----:B------:R-:W-:-:S12]  /*32d0*/  BSSY.RECONVERGENT B0, `(.L_x_47) ;  /* 0x000000c000007945 */ /* 0x000fd80003800200 */
[----:B------:R-:W-:Y:S05]  /*32e0*/  @!P2 BRA `(.L_x_48) ;  /* 0x000000000028a947 */ /* 0x000fea0003800000 */
[----:B------:R-:W2:Y:S01]  /*32f0*/  LDCU.64 UR8, c[0x0][0x348] ;  /* 0x00006900ff0877ac */ /* 0x000ea20008000a00 */
[----:B------:R-:W-:Y:S02]  /*3300*/  R2UR UR10, R23 ;  /* 0x00000000170a72ca */ /* 0x000fe400000e0000 */
[----:B------:R-:W-:Y:S02]  /*3310*/  R2UR UR4, R0 ;  /* 0x00000000000472ca */ /* 0x000fe400000e0000 */
[----:B------:R-:W-:Y:S02]  /*3320*/  R2UR UR5, R32 ;  /* 0x00000000200572ca */ /* 0x000fe400000e0000 */
[----:B------:R-:W-:-:S09]  /*3330*/  R2UR UR6, R33 ;  /* 0x00000000210672ca */ /* 0x000fd200000e0000 */
[----:B------:R-:W-:Y:S02]  /*3340*/  ULEA UR4, UR10, UR4, 0xd ;  /* 0x000000040a047291 */ /* 0x000fe4000f8e68ff */
[----:B--2---:R-:W-:-:S04]  /*3350*/  UIADD3 UR8, UP0, UPT, UR8, 0x240, URZ ;  /* 0x0000024008087890 */ /* 0x004fc8000ff1e0ff */
[----:B------:R-:W-:-:S09]  /*3360*/  UIADD3.X UR9, UPT, UPT, URZ, UR9, URZ, UP0, !UPT ;  /* 0x00000009ff097290 */ /* 0x000fd200087fe4ff */
[----:B------:R2:W-:Y:S02]  /*3370*/  UTMASTG.2D [UR4], [UR8] ;  /* 0x00000004080073b5 */ /* 0x0005e40008008000 */
[----:B--2---:R0:W-:Y:S02]  /*3380*/  UTMACMDFLUSH ;  /* 0x00000000000079b7 */ /* 0x0041e40000000000 */
.L_x_48:
[----:B------:R-:W-:Y:S05]  /*3390*/  BSYNC.RECONVERGENT B0 ;  /* 0x0000000000007941 */ /* 0x000fea0003800200 */
.L_x_47:
[----:B------:R-:W-:Y:S05]  /*33a0*/  @P1 BRA `(.L_x_49) ;  /* 0x0000000000041947 */ /* 0x000fea0003800000 */
[----:B------:R-:W-:-:S04]  /*33b0*/  DEPBAR.LE SB0, 0x1 ;  /* 0x000080400000791a */ /* 0x000fc80000000000 */
.L_x_49:
[----:B------:R-:W-:Y:S01]  /*33c0*/  BAR.SYNC.DEFER_BLOCKING 0x8, 0x80 ;  /* 0x0202000000007b1d */ /* 0x000fe20000010000 */
[----:B------:R-:W-:-:S04]  /*33d0*/  LOP3.LUT R53, R23, 0x1, RZ, 0xc0, !PT ;  /* 0x0000000117357812 */ /* 0x000fc800078ec0ff */
[----:B------:R-:W-:Y:S01]  /*33e0*/  LOP3.LUT R23, R53, 0x1, RZ, 0x3c, !PT ;  /* 0x0000000135177812 */ /* 0x000fe200078e3cff */
[----:B-1----:R-:W1:Y:S04]  /*33f0*/  LDTM.x8 R12, tmem[UR7+0x20] ;  /* 0x00002007000c79ee */ /* 0x002e6800081c0000 */
[C---:B------:R-:W-:Y:S02]  /*3400*/  IMAD R34, R23.reuse, 0x2000, R30 ;  /* 0x0000200017227824 */ /* 0x040fe400078e021e */
[----:B------:R-:W-:Y:S02]  /*3410*/  IMAD R50, R23, 0x2000, R0 ;  /* 0x0000200017327824 */ /* 0x000fe400078e0200 */
[----:B------:R-:W-:-:S04]  /*3420*/  IMAD R34, R29, 0x80, R34 ;  /* 0x000000801d227824 */ /* 0x000fc800078e0222 */
[--C-:B------:R-:W-:Y:S02]  /*3430*/  IMAD R37, R28, 0x10, R34.reuse ;  /* 0x000000101c257824 */ /* 0x100fe400078e0222 */
[--C-:B------:R-:W-:Y:S02]  /*3440*/  IMAD R35, R27, 0x10, R34.reuse ;  /* 0x000000101b237824 */ /* 0x100fe400078e0222 */
[C---:B------:R-:W-:Y:S01]  /*3450*/  IMAD.IADD R37, R0.reuse, 0x1, R37 ;  /* 0x0000000100257824 */ /* 0x040fe200078e0225 */
[----:B------:R-:W-:Y:S01]  /*3460*/  NOP ;  /* 0x0000000000007918 */ /* 0x000fe20000000000 */
[----:B-1----:R-:W1:Y:S01]  /*3470*/  LDTM.x8 R4, tmem[UR7+0x28] ;  /* 0x00002807000479ee */ /* 0x002e6200081c0000 */
[----:B------:R-:W-:Y:S02]  /*3480*/  IMAD.IADD R35, R0, 0x1, R35 ;  /* 0x0000000100237824 */ /* 0x000fe400078e0223 */
[--C-:B------:R-:W-:Y:S02]  /*3490*/  IMAD R39, R26, 0x10, R34.reuse ;  /* 0x000000101a277824 */ /* 0x100fe400078e0222 */
[----:B------:R-:W-:Y:S01]  /*34a0*/  IMAD R51, R25, 0x10, R34 ;  /* 0x0000001019337824 */ /* 0x000fe200078e0222 */
[----:B------:R-:W-:Y:S01]  /*34b0*/  F2FP.BF16.F32.PACK_AB R44, R13, R12 ;  /* 0x0000000c0d2c723e */ /* 0x000fe200000010ff */
[C---:B------:R-:W-:Y:S01]  /*34c0*/  IMAD.IADD R39, R0.reuse, 0x1, R39 ;  /* 0x0000000100277824 */ /* 0x040fe200078e0227 */
[----:B------:R-:W-:Y:S01]  /*34d0*/  F2FP.BF16.F32.PACK_AB R45, R15, R14 ;  /* 0x0000000e0f2d723e */ /* 0x000fe200000010ff */
[----:B------:R-:W-:Y:S01]  /*34e0*/  IMAD.IADD R51, R0, 0x1, R51 ;  /* 0x0000000100337824 */ /* 0x000fe200078e0233 */
[----:B------:R-:W-:-:S02]  /*34f0*/  F2FP.BF16.F32.PACK_AB R46, R17, R16 ;  /* 0x00000010112e723e */ /* 0x000fc400000010ff */
[----:B------:R-:W-:-:S05]  /*3500*/  F2FP.BF16.F32.PACK_AB R47, R19, R18 ;  /* 0x00000012132f723e */ /* 0x000fca00000010ff */
[----:B------:R2:W-:Y:S01]  /*3510*/  STS.128 [R37], R44 ;  /* 0x0000002c25007388 */ /* 0x0005e20000000c00 */
[----:B------:R-:W-:Y:S01]  /*3520*/  NOP ;  /* 0x0000000000007918 */ /* 0x000fe20000000000 */
[----:B-1----:R-:W1:Y:S01]  /*3530*/  LDTM.x8 R12, tmem[UR7+0x30] ;  /* 0x00003007000c79ee */ /* 0x002e6200081c0000 */
[----:B------:R-:W-:Y:S02]  /*3540*/  F2FP.BF16.F32.PACK_AB R40, R5, R4 ;  /* 0x000000040528723e */ /* 0x000fe400000010ff */
[----:B------:R-:W-:Y:S02]  /*3550*/  F2FP.BF16.F32.PACK_AB R41, R7, R6 ;  /* 0x000000060729723e */ /* 0x000fe400000010ff */
[----:B------:R-:W-:Y:S02]  /*3560*/  F2FP.BF16.F32.PACK_AB R42, R9, R8 ;  /* 0x00000008092a723e */ /* 0x000fe400000010ff */
        /* <DEDUP_REMOVED lines=10> */
[----:B-1----:R-:W-:Y:S02]  /*3610*/  F2FP.BF16.F32.PACK_AB R4, R5, R4 ;  /* 0x000000040504723e */ /* 0x002fe400000010ff */
[----:B------:R-:W-:Y:S02]  /*3620*/  F2FP.BF16.F32.PACK_AB R5, R7, R6 ;  /* 0x000000060705723e */ /* 0x000fe400000010ff */
[----:B------:R-:W-:Y:S02]  /*3630*/  F2FP.BF16.F32.PACK_AB R6, R9, R8 ;  /* 0x000000080906723e */ /* 0x000fe400000010ff */
[----:B------:R-:W-:-:S05]  /*3640*/  F2FP.BF16.F32.PACK_AB R7, R11, R10 ;  /* 0x0000000a0b07723e */ /* 0x000fca00000010ff */
[----:B------:R2:W-:Y:S01]  /*3650*/  STS.128 [R51], R4 ;  /* 0x0000000433007388 */ /* 0x0005e20000000c00 */
[----:B------:R1:W-:Y:S06]  /*3660*/  MEMBAR.ALL.CTA ;  /* 0x0000000000007992 */ /* 0x0003ec0000008000 */
[----:B-1----:R-:W1:Y:S02]  /*3670*/  FENCE.VIEW.ASYNC.S ;  /* 0x00000000000073c6 */ /* 0x002e640000000000 */
[----:B-1----:R-:W-:Y:S06]  /*3680*/  BAR.SYNC.DEFER_BLOCKING 0x8, 0x80 ;  /* 0x0202000000007b1d */ /* 0x002fec0000010000 */
[----:B------:R-:W-:Y:S05]  /*3690*/  @P1 BRA `(.L_x_50) ;  /* 0x0000000000381947 */ /* 0x000fea0003800000 */
[----:B------:R-:W-:Y:S01]  /*36a0*/  ELECT P2, URZ, PT ;  /* 0x0000000000ff782f */ /* 0x000fe20003840000 */
[----:B------:R-:W-:-:S12]  /*36b0*/  BSSY.RECONVERGENT B0, `(.L_x_51) ;  /* 0x000000b000007945 */ /* 0x000fd80003800200 */
[----:B------:R-:W-:Y:S05]  /*36c0*/  @!P2 BRA `(.L_x_52) ;  /* 0x000000000024a947 */ /* 0x000fea0003800000 */
[----:B------:R-:W1:Y:S01]  /*36d0*/  LDCU.64 UR8, c[0x0][0x348] ;  /* 0x00006900ff0877ac */ /* 0x000e620008000a00 */
[----:B------:R-:W-:Y:S02]  /*36e0*/  R2UR UR5, R32 ;  /* 0x00000000200572ca */ /* 0x000fe400000e0000 */
[----:B------:R-:W-:Y:S02]  /*36f0*/  R2UR UR4, R50 ;  /* 0x00000000320472ca */ /* 0x000fe400000e0000 */
[----:B------:R-:W-:-:S09]  /*3700*/  R2UR UR6, R33 ;  /* 0x00000000210672ca */ /* 0x000fd200000e0000 */
[----:B------:R-:W-:Y:S02]  /*3710*/  UIADD3 UR5, UPT, UPT, UR5, 0x20, URZ ;  /* 0x0000002005057890 */ /* 0x000fe4000fffe0ff */
[----:B-1----:R-:W-:-:S04]  /*3720*/  UIADD3 UR8, UP0, UPT, UR8, 0x240, URZ ;  /* 0x0000024008087890 */ /* 0x002fc8000ff1e0ff */
[----:B------:R-:W-:-:S09]  /*3730*/  UIADD3.X UR9, UPT, UPT, URZ, UR9, URZ, UP0, !UPT ;  /* 0x00000009ff097290 */ /* 0x000fd200087fe4ff */
[----:B------:R1:W-:Y:S02]  /*3740*/  UTMASTG.2D [UR4], [UR8] ;  /* 0x00000004080073b5 */ /* 0x0003e40008008000 */
[----:B-1----:R0:W-:Y:S02]  /*3750*/  UTMACMDFLUSH ;  /* 0x00000000000079b7 */ /* 0x0021e40000000000 */
.L_x_52:
[----:B------:R-:W-:Y:S05]  /*3760*/  BSYNC.RECONVERGENT B0 ;  /* 0x0000000000007941 */ /* 0x000fea0003800200 */
.L_x_51:
[----:B------:R-:W-:-:S04]  /*3770*/  DEPBAR.LE SB0, 0x1 ;  /* 0x000080400000791a */ /* 0x000fc80000000000 */
.L_x_50:
[----:B------:R-:W-:Y:S01]  /*3780*/  BAR.SYNC.DEFER_BLOCKING 0x8, 0x80 ;  /* 0x0202000000007b1d */ /* 0x000fe20000010000 */
[C---:B------:R-:W-:Y:S02]  /*3790*/  IMAD R38, R53.reuse, 0x2000, R30 ;  /* 0x0000200035267824 */ /* 0x040fe400078e021e */
[----:B------:R-:W-:Y:S02]  /*37a0*/  IMAD R48, R53, 0x2000, R0 ;  /* 0x0000200035307824 */ /* 0x000fe400078e0200 */
[----:B------:R-:W-:Y:S01]  /*37b0*/  IMAD R38, R29, 0x80, R38 ;  /* 0x000000801d267824 */ /* 0x000fe200078e0226 */
[----:B--2---:R-:W1:Y:S03]  /*37c0*/  LDTM.x8 R12, tmem[UR7+0x40] ;  /* 0x00004007000c79ee */ /* 0x004e6600081c0000 */
[----:B------:R-:W-:-:S04]  /*37d0*/  IMAD R49, R25, 0x10, R38 ;  /* 0x0000001019317824 */ /* 0x000fc800078e0226 */
[----:B------:R-:W-:Y:S01]  /*37e0*/  IMAD.IADD R49, R0, 0x1, R49 ;  /* 0x0000000100317824 */ /* 0x000fe200078e0231 */
[----:B------:R-:W-:Y:S01]  /*37f0*/  NOP ;  /* 0x0000000000007918 */ /* 0x000fe20000000000 */
[----:B-1----:R-:W1:Y:S01]  /*3800*/  LDTM.x8 R4, tmem[UR7+0x48] ;  /* 0x00004807000479ee */ /* 0x002e6200081c0000 */
[----:B------:R-:W-:Y:S01]  /*3810*/  F2FP.BF16.F32.PACK_AB R44, R13, R12 ;  /* 0x0000000c0d2c723e */ /* 0x000fe200000010ff */
[----:B------:R-:W-:Y:S01]  /*3820*/  IMAD R13, R28, 0x10, R38 ;  /* 0x000000101c0d7824 */ /* 0x000fe200078e0226 */
[----:B------:R-:W-:Y:S02]  /*3830*/  F2FP.BF16.F32.PACK_AB R45, R15, R14 ;  /* 0x0000000e0f2d723e */ /* 0x000fe400000010ff */
[----:B------:R-:W-:Y:S01]  /*3840*/  F2FP.BF16.F32.PACK_AB R46, R17, R16 ;  /* 0x00000010112e723e */ /* 0x000fe200000010ff */
[----:B------:R-:W-:Y:S01]  /*3850*/  IMAD.IADD R36, R0, 0x1, R13 ;  /* 0x0000000100247824 */ /* 0x000fe200078e020d */
[----:B------:R-:W-:-:S05]  /*3860*/  F2FP.BF16.F32.PACK_AB R47, R19, R18 ;  /* 0x00000012132f723e */ /* 0x000fca00000010ff */
[----:B------:R2:W-:Y:S01]  /*3870*/  STS.128 [R36], R44 ;  /* 0x0000002c24007388 */ /* 0x0005e20000000c00 */
        /* <DEDUP_REMOVED lines=11> */
[----:B------:R-:W-:Y:S02]  /*3930*/  F2FP.BF16.F32.PACK_AB R12, R13, R12 ;  /* 0x0000000c0d0c723e */ /* 0x000fe400000010ff */
[----:B------:R-:W-:Y:S02]  /*3940*/  F2FP.BF16.F32.PACK_AB R13, R15, R14 ;  /* 0x0000000e0f0d723e */ /* 0x000fe400000010ff */
[----:B------:R-:W-:Y:S01]  /*3950*/  F2FP.BF16.F32.PACK_AB R14, R17, R16 ;  /* 0x00000010110e723e */ /* 0x000fe200000010ff */
[----:B------:R-:W-:Y:S01]  /*3960*/  IMAD R17, R26, 0x10, R38 ;  /* 0x000000101a117824 */ /* 0x000fe200078e0226 */
[----:B------:R-:W-:-:S03]  /*3970*/  F2FP.BF16.F32.PACK_AB R15, R19, R18 ;  /* 0x00000012130f723e */ /* 0x000fc600000010ff */
[----:B------:R-:W-:-:S05]  /*3980*/  IMAD.IADD R38, R0, 0x1, R17 ;  /* 0x0000000100267824 */ /* 0x000fca00078e0211 */
        /* <DEDUP_REMOVED lines=23> */
.L_x_55:
[----:B------:R-:W-:Y:S05]  /*3b00*/  BSYNC.RECONVERGENT B0 ;  /* 0x0000000000007941 */ /* 0x000fea0003800200 */
.L_x_54:
[----:B------:R-:W-:-:S04]  /*3b10*/  DEPBAR.LE SB0, 0x1 ;  /* 0x000080400000791a */ /* 0x000fc80000000000 */
.L_x_53:
[----:B------:R-:W-:Y:S06]  /*3b20*/  BAR.SYNC.DEFER_BLOCKING 0x8, 0x80 ;  /* 0x0202000000007b1d */ /* 0x000fec0000010000 */
[----:B--2---:R-:W1:Y:S01]  /*3b30*/  LDTM.x8 R12, tmem[UR7+0x60] ;  /* 0x00006007000c79ee */ /* 0x004e6200081c0000 */
[----:B------:R-:W-:Y:S01]  /*3b40*/  NOP ;  /* 0x0000000000007918 */ /* 0x000fe20000000000 */
[----:B-1----:R-:W1:Y:S01]  /*3b50*/  LDTM.x8 R4, tmem[UR7+0x68] ;  /* 0x00006807000479ee */ /* 0x002e6200081c0000 */
[----:B------:R-:W-:Y:S02]  /*3b60*/  F2FP.BF16.F32.PACK_AB R44, R13, R12 ;  /* 0x0000000c0d2c723e */ /* 0x000fe400000010ff */
[----:B------:R-:W-:-:S02]  /*3b70*/  F2FP.BF16.F32.PACK_AB R45, R15, R14 ;  /* 0x0000000e0f2d723e */ /* 0x000fc400000010ff */
        /* <DEDUP_REMOVED lines=39> */
.L_x_58:
[----:B------:R-:W-:Y:S05]  /*3df0*/  BSYNC.RECONVERGENT B0 ;  /* 0x0000000000007941 */ /* 0x000fea0003800200 */
.L_x_57:
[----:B------:R-:W-:-:S04]  /*3e00*/  DEPBAR.LE SB0, 0x1 ;  /* 0x000080400000791a */ /* 0x000fc80000000000 */
.L_x_56:
        /* <DEDUP_REMOVED lines=45> */
.L_x_61:
[----:B------:R-:W-:Y:S05]  /*40e0*/  BSYNC.RECONVERGENT B0 ;  /* 0x0000000000007941 */ /* 0x000fea0003800200 */
.L_x_60:
[----:B------:R-:W-:-:S04]  /*40f0*/  DEPBAR.LE SB0, 0x1 ;  /* 0x000080400000791a */ /* 0x000fc80000000000 */
.L_x_59:
        /* <DEDUP_REMOVED lines=45> */
.L_x_64:
[----:B------:R-:W-:Y:S05]  /*43d0*/  BSYNC.RECONVERGENT B0 ;  /* 0x0000000000007941 */ /* 0x000fea0003800200 */
.L_x_63:
[----:B------:R-:W-:-:S04]  /*43e0*/  DEPBAR.LE SB0, 0x1 ;  /* 0x000080400000791a */ /* 0x000fc80000000000 */
.L_x_62:
[----:B------:R-:W-:Y:S01]  /*43f0*/  BAR.SYNC.DEFER_BLOCKING 0x8, 0x80 ;  /* 0x0202000000007b1d */ /* 0x000fe20000010000 */
[----:B------:R-:W-:-:S05]  /*4400*/  VIADD R2, R2, 0x334a0 ;  /* 0x000334a002027836 */ /* 0x000fca0000000000 */
[----:B------:R-:W-:Y:S01]  /*4410*/  PRMT R2, RZ, 0x654, R2 ;  /* 0x00000654ff027816 */ /* 0x000fe20000000002 */
[----:B--2---:R-:W1:Y:S01]  /*4420*/  LDTM.x8 R12, tmem[UR7+0xc0] ;  /* 0x0000c007000c79ee */ /* 0x004e6200081c0000 */
        /* <DEDUP_REMOVED lines=27> */
[----:B------:R-:W-:Y:S01]  /*45e0*/  NOP ;  /* 0x0000000000007918 */ /* 0x000fe20000000000 */
[----:B------:R2:W-:Y:S01]  /*45f0*/  SYNCS.ARRIVE.TRANS64.RED.A1T0 RZ, [R2+URZ], RZ ;  /* 0x000000ff02ff79a7 */ /* 0x0005e200081004ff */
        /* <DEDUP_REMOVED lines=16> */
.L_x_66:
[----:B------:R-:W-:Y:S05]  /*4700*/  BSYNC.RECONVERGENT B0 ;  /* 0x0000000000007941 */ /* 0x000fea0003800200 */
.L_x_65:
[----:B------:R-:W-:Y:S02]  /*4710*/  IADD3 R24, PT, PT, R24, 0x90, RZ ;  /* 0x0000009018187810 */ /* 0x000fe40007ffe0ff */
[----:B------:R-:W-:Y:S01]  /*4720*/  IADD3 R31, PT, PT, R31, 0x90, RZ ;  /* 0x000000901f1f7810 */ /* 0x000fe20007ffe0ff */
[----:B------:R-:W-:Y:S06]  /*4730*/  @P0 BRA `(.L_x_67) ;  /* 0xffffffe400800947 */ /* 0x000fec000383ffff */
.L_x_44:
[----:B------:R-:W-:-:S13]  /*4740*/  ISETP.NE.AND P0, PT, R3, 0x3, PT ;  /* 0x000000030300780c */ /* 0x000fda0003f05270 */
[----:B------:R-:W-:Y:S05]  /*4750*/  @P0 EXIT ;  /* 0x000000000000094d */ /* 0x000fea0003800000 */
[----:B------:R-:W-:Y:S05]  /*4760*/  WARPSYNC.ALL ;  /* 0x0000000000007948 */ /* 0x000fea0003800000 */
[----:B------:R-:W-:Y:S01]  /*4770*/  NOP ;  /* 0x0000000000007918 */ /* 0x000fe20000000000 */
[----:B------:R-:W1:Y:S01]  /*4780*/  S2UR UR5, SR_CgaCtaId ;  /* 0x00000000000579c3 */ /* 0x000e620000008800 */
[----:B------:R-:W-:Y:S02]  /*4790*/  UMOV UR4, 0x50 ;  /* 0x0000005000047882 */ /* 0x000fe40000000000 */
[----:B-1----:R-:W-:-:S09]  /*47a0*/  ULEA UR5, UR5, UR4, 0x18 ;  /* 0x0000000405057291 */ /* 0x002fd2000f8ec0ff */
[----:B--2---:R-:W1:Y:S02]  /*47b0*/  LDS R2, [UR5] ;  /* 0x00000005ff027984 */ /* 0x004e640008000800 */
[----:B-1----:R-:W-:-:S04]  /*47c0*/  LOP3.LUT R0, R2, 0xffff, RZ, 0xc0, !PT ;  /* 0x0000ffff02007812 */ /* 0x002fc800078ec0ff */
[----:B------:R-:W-:-:S13]  /*47d0*/  ISETP.NE.AND P0, PT, R0, 0xffff, PT ;  /* 0x0000ffff0000780c */ /* 0x000fda0003f05270 */
[----:B------:R-:W-:Y:S05]  /*47e0*/  @P0 BRA `(.L_x_68) ;  /* 0x0000000000480947 */ /* 0x000fea0003800000 */
[----:B------:R-:W-:-:S04]  /*47f0*/  SHF.R.U32.HI R0, RZ, 0x10, R2 ;  /* 0x00000010ff007819 */ /* 0x000fc80000011602 */
[----:B------:R-:W-:-:S04]  /*4800*/  LOP3.LUT R0, R0, 0x1, RZ, 0xc0, !PT ;  /* 0x0000000100007812 */ /* 0x000fc800078ec0ff */
[----:B------:R-:W-:-:S13]  /*4810*/  ISETP.NE.AND P0, PT, R0, 0x1, PT ;  /* 0x000000010000780c */ /* 0x000fda0003f05270 */
[----:B------:R-:W-:Y:S05]  /*4820*/  @P0 BRA `(.L_x_69) ;  /* 0x00000000002c0947 */ /* 0x000fea0003800000 */
[----:B------:R-:W1:Y:S01]  /*4830*/  S2R R0, SR_LANEID ;  /* 0x0000000000007919 */ /* 0x000e620000000000 */
[----:B------:R-:W-:Y:S01]  /*4840*/  IMAD.MOV.U32 R2, RZ, RZ, -0x20000 ;  /* 0xfffe0000ff027424 */ /* 0x000fe200078e00ff */
[----:B------:R-:W-:Y:S02]  /*4850*/  VOTEU.ANY UR6, UPT, PT ;  /* 0x0000000000067886 */ /* 0x000fe400038e0100 */
[----:B------:R-:W-:Y:S01]  /*4860*/  UFLO.U32 UR6, UR6 ;  /* 0x00000006000672bd */ /* 0x000fe200080e0000 */
[----:B------:R-:W2:Y:S05]  /*4870*/  REDUX UR4, R2 ;  /* 0x00000000020473c4 */ /* 0x000eaa0000000000 */
[----:B-1----:R-:W-:-:S02]  /*4880*/  ISETP.EQ.U32.AND P0, PT, R0, UR6, PT ;  /* 0x0000000600007c0c */ /* 0x002fc4000bf02070 */
[----:B--2---:R-:W-:Y:S01]  /*4890*/  MOV R0, UR4 ;  /* 0x0000000400007c02 */ /* 0x004fe20008000f00 */
[----:B------:R-:W-:-:S05]  /*48a0*/  UMOV UR4, 0xfffe0000 ;  /* 0xfffe000000047882 */ /* 0x000fca0000000000 */
[----:B------:R1:W-:Y:S05]  /*48b0*/  UTCATOMSWS.AND URZ, UR4 ;  /* 0x0000000400ff79e3 */ /* 0x0003ea0008000000 */
[----:B------:R1:W-:Y:S01]  /*48c0*/  @P0 ATOMS.AND RZ, [UR5], R0 ;  /* 0x00000000ffff098c */ /* 0x0003e2000a800005 */
[----:B------:R-:W-:Y:S05]  /*48d0*/  BRA `(.L_x_70) ;  /* 0x0000000000147947 */ /* 0x000fea0003800000 */
.L_x_69:
[----:B------:R-:W-:Y:S02]  /*48e0*/  MOV R2, 0x4900 ;  /* 0x0000490000027802 */ /* 0x000fe40000000f00 */
[----:B------:R-:W-:Y:S05]  /*48f0*/  CALL.REL.NOINC `($__internal_0_$__cuda_sm10x_tcgen05_guardrail_trap_col_being_dealloced_not_returned_by_alloc) ;  /* 0x00000004003c7944 */ /* 0x000fea0003c00000 */
[----:B------:R-:W-:Y:S05]  /*4900*/  BRA `(.L_x_70) ;  /* 0x0000000000087947 */ /* 0x000fea0003800000 */
.L_x_68:
[----:B------:R-:W-:Y:S02]  /*4910*/  MOV R2, 0x4930 ;  /* 0x0000493000027802 */ /* 0x000fe40000000f00 */
[----:B------:R-:W-:Y:S05]  /*4920*/  CALL.REL.NOINC `($__internal_2_$__cuda_sm10x_tcgen05_guardrail_trap_unallocated_columns_being_dealloced) ;  /* 0x0000000400487944 */ /* 0x000fea0003c00000 */
.L_x_70:
[----:B------:R-:W-:Y:S01]  /*4930*/  NOP ;  /* 0x0000000000007918 */ /* 0x000fe20000000000 */
[----:B-1----:R-:W-:Y:S05]  /*4940*/  EXIT ;  /* 0x000000000000794d */ /* 0x002fea0003800000 */
.L_x_13:
[----:B------:R-:W-:-:S07]  /*4950*/  MOV R7, R6 ;  /* 0x0000000600077202 */ /* 0x000fce0000000f00 */
.L_x_71:
[----:B-1----:R1:W2:Y:S02]  /*4960*/  SYNCS.PHASECHK.TRANS64.TRYWAIT P0, [R3+URZ], R7 ;  /* 0x00000007030075a7 */ /* 0x0022a400080011ff */
[----:B--2---:R-:W-:Y:S05]  /*4970*/  @!P0 NANOSLEEP.SYNCS 0x989680 ;  /* 0x009896800000895d */ /* 0x004fea0003900000 */
[----:B------:R-:W2:Y:S02]  /*4980*/  @!P0 SYNCS.PHASECHK.TRANS64 P0, [R3+URZ], R7 ;  /* 0x00000007030085a7 */ /* 0x000ea400080010ff */
[----:B--2---:R-:W-:Y:S05]  /*4990*/  @!P0 BRA `(.L_x_71) ;  /* 0xfffffffc00f08947 */ /* 0x004fea000383ffff */
[----:B------:R-:W-:Y:S05]  /*49a0*/  BRA `(.L_x_12) ;  /* 0xffffffbc00787947 */ /* 0x000fea000383ffff */
.L_x_16:
[----:B------:R-:W-:-:S07]  /*49b0*/  MOV R3, R2 ;  /* 0x0000000200037202 */ /* 0x000fce0000000f00 */
.L_x_72:
[----:B-1----:R1:W2:Y:S02]  /*49c0*/  SYNCS.PHASECHK.TRANS64.TRYWAIT P0, [R7+URZ], R3 ;  /* 0x00000003070075a7 */ /* 0x0022a400080011ff */
[----:B--2---:R-:W-:Y:S05]  /*49d0*/  @!P0 NANOSLEEP.SYNCS 0x989680 ;  /* 0x009896800000895d */ /* 0x004fea0003900000 */
[----:B------:R-:W2:Y:S02]  /*49e0*/  @!P0 SYNCS.PHASECHK.TRANS64 P0, [R7+URZ], R3 ;  /* 0x00000003070085a7 */ /* 0x000ea400080010ff */
[----:B--2---:R-:W-:Y:S05]  /*49f0*/  @!P0 BRA `(.L_x_72) ;  /* 0xfffffffc00f08947 */ /* 0x004fea000383ffff */
[----:B------:R-:W-:Y:S05]  /*4a00*/  BRA `(.L_x_15) ;  /* 0xffffffbc00e07947 */ /* 0x000fea000383ffff */
.L_x_24:
[----:B------:R-:W-:-:S07]  /*4a10*/  MOV R4, R5 ;  /* 0x0000000500047202 */ /* 0x000fce0000000f00 */
.L_x_73:
[----:B-1----:R1:W2:Y:S02]  /*4a20*/  SYNCS.PHASECHK.TRANS64.TRYWAIT P0, [R2+URZ+0x33400], R5 ;  /* 0x03340005020075a7 */ /* 0x0022a400080011ff */
[----:B--2---:R-:W-:Y:S05]  /*4a30*/  @!P0 NANOSLEEP.SYNCS 0x989680 ;  /* 0x009896800000895d */ /* 0x004fea0003900000 */
[----:B------:R-:W2:Y:S02]  /*4a40*/  @!P0 SYNCS.PHASECHK.TRANS64 P0, [R2+URZ+0x33400], R5 ;  /* 0x03340005020085a7 */ /* 0x000ea400080010ff */
[----:B--2---:R-:W-:Y:S05]  /*4a50*/  @!P0 BRA `(.L_x_73) ;  /* 0xfffffffc00f08947 */ /* 0x004fea000383ffff */
[----:B------:R-:W-:Y:S05]  /*4a60*/  BRA `(.L_x_74) ;  /* 0xffffffc400187947 */ /* 0x000fea000383ffff */
.L_x_29:
[----:B------:R-:W-:Y:S02]  /*4a70*/  MOV R8, UR10 ;  /* 0x0000000a00087c02 */ /* 0x000fe40008000f00 */
[----:B------:R-:W-:Y:S02]  /*4a80*/  MOV R9, UR10 ;  /* 0x0000000a00097c02 */ /* 0x000fe40008000f00 */
[----:B------:R-:W-:-:S07]  /*4a90*/  MOV R4, UR8 ;  /* 0x0000000800047c02 */ /* 0x000fce0008000f00 */
.L_x_75:
[----:B-1----:R1:W2:Y:S02]  /*4aa0*/  SYNCS.PHASECHK.TRANS64.TRYWAIT P1, [R4+URZ+0x334a0], R9 ;  /* 0x0334a009040075a7 */ /* 0x0022a400080211ff */
[----:B--2---:R-:W-:Y:S05]  /*4ab0*/  @!P1 NANOSLEEP.SYNCS 0x989680 ;  /* 0x009896800000995d */ /* 0x004fea0003900000 */
[----:B------:R-:W2:Y:S02]  /*4ac0*/  @!P1 SYNCS.PHASECHK.TRANS64 P1, [R4+URZ+0x334a0], R9 ;  /* 0x0334a009040095a7 */ /* 0x000ea400080210ff */
[----:B--2---:R-:W-:Y:S05]  /*4ad0*/  @!P1 BRA `(.L_x_75) ;  /* 0xfffffffc00f09947 */ /* 0x004fea000383ffff */
[----:B------:R-:W-:Y:S05]  /*4ae0*/  BRA `(.L_x_76) ;  /* 0xffffffc800b47947 */ /* 0x000fea000383ffff */
.L_x_30:
[----:B------:R-:W-:Y:S02]  /*4af0*/  MOV R5, UR11 ;  /* 0x0000000b00057c02 */ /* 0x000fe40008000f00 */
[----:B------:R-:W-:Y:S07]  /*4b00*/  MOV R8, R9 ;  /* 0x0000000900087202 */ /* 0x000fee0000000f00 */
.L_x_77:
[----:B-1----:R1:W2:Y:S02]  /*4b10*/  SYNCS.PHASECHK.TRANS64.TRYWAIT P1, [R5+URZ+0x33460], R9 ;  /* 0x03346009050075a7 */ /* 0x0022a400080211ff */
[----:B--2---:R-:W-:Y:S05]  /*4b20*/  @!P1 NANOSLEEP.SYNCS 0x989680 ;  /* 0x009896800000995d */ /* 0x004fea0003900000 */
[----:B------:R-:W2:Y:S02]  /*4b30*/  @!P1 SYNCS.PHASECHK.TRANS64 P1, [R5+URZ+0x33460], R9 ;  /* 0x03346009050095a7 */ /* 0x000ea400080210ff */
[----:B--2---:R-:W-:Y:S05]  /*4b40*/  @!P1 BRA `(.L_x_77) ;  /* 0xfffffffc00f09947 */ /* 0x004fea000383ffff */
[----:B------:R-:W-:Y:S05]  /*4b50*/  BRA `(.L_x_78) ;  /* 0xffffffc800b87947 */ /* 0x000fea000383ffff */
.L_x_32:
[----:B------:R-:W-:Y:S02]  /*4b60*/  MOV R5, UR14 ;  /* 0x0000000e00057c02 */ /* 0x000fe40008000f00 */
[----:B------:R-:W-:Y:S07]  /*4b70*/  MOV R8, R9 ;  /* 0x0000000900087202 */ /* 0x000fee0000000f00 */
.L_x_79:
[----:B-1----:R1:W2:Y:S02]  /*4b80*/  SYNCS.PHASECHK.TRANS64.TRYWAIT P1, [R5+URZ+0x33460], R9 ;  /* 0x03346009050075a7 */ /* 0x0022a400080211ff */
[----:B--2---:R-:W-:Y:S05]  /*4b90*/  @!P1 NANOSLEEP.SYNCS 0x989680 ;  /* 0x009896800000995d */ /* 0x004fea0003900000 */
[----:B------:R-:W2:Y:S02]  /*4ba0*/  @!P1 SYNCS.PHASECHK.TRANS64 P1, [R5+URZ+0x33460], R9 ;  /* 0x03346009050095a7 */ /* 0x000ea400080210ff */
[----:B--2---:R-:W-:Y:S05]  /*4bb0*/  @!P1 BRA `(.L_x_79) ;  /* 0xfffffffc00f09947 */ /* 0x004fea000383ffff */
[----:B------:R-:W-:Y:S05]  /*4bc0*/  BRA `(.L_x_80) ;  /* 0xffffffcc00947947 */ /* 0x000fea000383ffff */
.L_x_37:
[-C--:B------:R-:W-:Y:S02]  /*4bd0*/  MOV R22, R4.reuse ;  /* 0x0000000400167202 */ /* 0x080fe40000000f00 */
[----:B------:R-:W-:Y:S07]  /*4be0*/  MOV R23, R4 ;  /* 0x0000000400177202 */ /* 0x000fee0000000f00 */
.L_x_81:
[----:B-1----:R1:W2:Y:S02]  /*4bf0*/  SYNCS.PHASECHK.TRANS64.TRYWAIT P0, [R17+URZ+0x30], R23 ;  /* 0x00003017110075a7 */ /* 0x0022a400080011ff */
[----:B--2---:R-:W-:Y:S05]  /*4c00*/  @!P0 NANOSLEEP.SYNCS 0x989680 ;  /* 0x009896800000895d */ /* 0x004fea0003900000 */
[----:B------:R-:W2:Y:S02]  /*4c10*/  @!P0 SYNCS.PHASECHK.TRANS64 P0, [R17+URZ+0x30], R23 ;  /* 0x00003017110085a7 */ /* 0x000ea400080010ff */
[----:B--2---:R-:W-:Y:S05]  /*4c20*/  @!P0 BRA `(.L_x_81) ;  /* 0xfffffffc00f08947 */ /* 0x004fea000383ffff */
[----:B------:R-:W-:Y:S05]  /*4c30*/  BRA `(.L_x_82) ;  /* 0xffffffd400387947 */ /* 0x000fea000383ffff */
.L_x_38:
[-C--:B------:R-:W-:Y:S02]  /*4c40*/  MOV R26, R19.reuse ;  /* 0x00000013001a7202 */ /* 0x080fe40000000f00 */
[----:B------:R-:W-:Y:S07]  /*4c50*/  MOV R27, R19 ;  /* 0x00000013001b7202 */ /* 0x000fee0000000f00 */
.L_x_83:
[----:B-1----:R1:W2:Y:S02]  /*4c60*/  SYNCS.PHASECHK.TRANS64.TRYWAIT P0, [R28+URZ+0x30], R27 ;  /* 0x0000301b1c0075a7 */ /* 0x0022a400080011ff */
[----:B--2---:R-:W-:Y:S05]  /*4c70*/  @!P0 NANOSLEEP.SYNCS 0x989680 ;  /* 0x009896800000895d */ /* 0x004fea0003900000 */
[----:B------:R-:W2:Y:S02]  /*4c80*/  @!P0 SYNCS.PHASECHK.TRANS64 P0, [R28+URZ+0x30], R27 ;  /* 0x0000301b1c0085a7 */ /* 0x000ea400080010ff */
[----:B--2---:R-:W-:Y:S05]  /*4c90*/  @!P0 BRA `(.L_x_83) ;  /* 0xfffffffc00f08947 */ /* 0x004fea000383ffff */
[----:B------:R-:W-:Y:S05]  /*4ca0*/  BRA `(.L_x_84) ;  /* 0xffffffd800147947 */ /* 0x000fea000383ffff */
.L_x_39:
[-C--:B-1----:R-:W-:Y:S02]  /*4cb0*/  MOV R28, R19.reuse ;  /* 0x00000013001c7202 */ /* 0x082fe40000000f00 */
[----:B------:R-:W-:Y:S07]  /*4cc0*/  MOV R29, R19 ;  /* 0x00000013001d7202 */ /* 0x000fee0000000f00 */
.L_x_85:
[----:B-1----:R1:W2:Y:S02]  /*4cd0*/  SYNCS.PHASECHK.TRANS64.TRYWAIT P1, [R26+URZ+0x30], R29 ;  /* 0x0000301d1a0075a7 */ /* 0x0022a400080211ff */
[----:B--2---:R-:W-:Y:S05]  /*4ce0*/  @!P1 NANOSLEEP.SYNCS 0x989680 ;  /* 0x009896800000995d */ /* 0x004fea0003900000 */
[----:B------:R-:W2:Y:S02]  /*4cf0*/  @!P1 SYNCS.PHASECHK.TRANS64 P1, [R26+URZ+0x30], R29 ;  /* 0x0000301d1a0095a7 */ /* 0x000ea400080210ff */
[----:B--2---:R-:W-:Y:S05]  /*4d00*/  @!P1 BRA `(.L_x_85) ;  /* 0xfffffffc00f09947 */ /* 0x004fea000383ffff */
[----:B------:R-:W-:Y:S05]  /*4d10*/  BRA `(.L_x_86) ;  /* 0xffffffd800847947 */ /* 0x000fea000383ffff */
.L_x_40:
[-C--:B------:R-:W-:Y:S02]  /*4d20*/  MOV R26, R7.reuse ;  /* 0x00000007001a7202 */ /* 0x080fe40000000f00 */
[----:B------:R-:W-:Y:S07]  /*4d30*/  MOV R27, R7 ;  /* 0x00000007001b7202 */ /* 0x000fee0000000f00 */
.L_x_87:
[----:B-1----:R1:W2:Y:S02]  /*4d40*/  SYNCS.PHASECHK.TRANS64.TRYWAIT P0, [R28+URZ+0x30], R27 ;  /* 0x0000301b1c0075a7 */ /* 0x0022a400080011ff */
[----:B--2---:R-:W-:Y:S05]  /*4d50*/  @!P0 NANOSLEEP.SYNCS 0x989680 ;  /* 0x009896800000895d */ /* 0x004fea0003900000 */
[----:B------:R-:W2:Y:S02]  /*4d60*/  @!P0 SYNCS.PHASECHK.TRANS64 P0, [R28+URZ+0x30], R27 ;  /* 0x0000301b1c0085a7 */ /* 0x000ea400080010ff */
[----:B--2---:R-:W-:Y:S05]  /*4d70*/  @!P0 BRA `(.L_x_87) ;  /* 0xfffffffc00f08947 */ /* 0x004fea000383ffff */
[----:B------:R-:W-:Y:S05]  /*4d80*/  BRA `(.L_x_88) ;  /* 0xffffffd800d47947 */ /* 0x000fea000383ffff */
.L_x_45:
[----:B------:R-:W-:-:S07]  /*4d90*/  MOV R6, R7 ;  /* 0x0000000700067202 */ /* 0x000fce0000000f00 */
.L_x_89:
[----:B-1----:R1:W2:Y:S02]  /*4da0*/  SYNCS.PHASECHK.TRANS64.TRYWAIT P2, [R2+URZ+0x33490], R7 ;  /* 0x03349007020075a7 */ /* 0x0022a400080411ff */
[----:B--2---:R-:W-:Y:S05]  /*4db0*/  @!P2 NANOSLEEP.SYNCS 0x989680 ;  /* 0x009896800000a95d */ /* 0x004fea0003900000 */
[----:B------:R-:W2:Y:S02]  /*4dc0*/  @!P2 SYNCS.PHASECHK.TRANS64 P2, [R2+URZ+0x33490], R7 ;  /* 0x033490070200a5a7 */ /* 0x000ea400080410ff */
[----:B--2---:R-:W-:Y:S05]  /*4dd0*/  @!P2 BRA `(.L_x_89) ;  /* 0xfffffffc00f0a947 */ /* 0x004fea000383ffff */
[----:B------:R-:W-:Y:S05]  /*4de0*/  BRA `(.L_x_90) ;  /* 0xffffffe000247947 */ /* 0x000fea000383ffff */
        .weak           $__internal_0_$__cuda_sm10x_tcgen05_guardrail_trap_col_being_dealloced_not_returned_by_alloc
        .type           $__internal_0_$__cuda_sm10x_tcgen05_guardrail_trap_col_being_dealloced_not_returned_by_alloc,@function
        .size           $__internal_0_$__cuda_sm10x_tcgen05_guardrail_trap_col_being_dealloced_not_returned_by_alloc,($__internal_1_$__cuda_sm10x_tcgen05_guardrail_trap_phase_invalid_during_alloc - $__internal_0_$__cuda_sm10x_tcgen05_guardrail_trap_col_being_dealloced_not_returned_by_alloc)
$__internal_0_$__cuda_sm10x_tcgen05_guardrail_trap_col_being_dealloced_not_returned_by_alloc:
[----:B------:R-:W-:Y:S05]  /*4df0*/  BPT.TRAP 0x1 ;  /* 0x000000040000795c */ /* 0x000fea0000300000 */
[----:B------:R-:W-:-:S04]  /*4e00*/  HFMA2 R3, -RZ, RZ, 0, 0 ;  /* 0x00000000ff037431 */ /* 0x000fc800000001ff */
[----:B------:R-:W-:Y:S05]  /*4e10*/  RET.REL.NODEC R2 `(_ZN9deep_gemm24sm100_fp8_gemm_1d1d_implILN4cute4UMMA5MajorE0ELS3_0ELj0ELj4096ELj7168ELj128ELj224ELj128ELj1ELj128ELj128ELj64ELj6ELj128ELj128ELj2ELb0ELj144ELNS_8GemmTypeE0ELb0EN7cutlass10bfloat16_tENS_16EpilogueIdentityEEEvPijjj14CUtensorMap_stS9_S9_S9_S9_) ;  /* 0xffffffb002787950 */ /* 0x000fea0003c3ffff */
        .weak           $__internal_1_$__cuda_sm10x_tcgen05_guardrail_trap_phase_invalid_during_alloc
        .type           $__internal_1_$__cuda_sm10x_tcgen05_guardrail_trap_phase_invalid_during_alloc,@function
        .size           $__internal_1_$__cuda_sm10x_tcgen05_guardrail_trap_phase_invalid_during_alloc,($__internal_2_$__cuda_sm10x_tcgen05_guardrail_trap_unallocated_columns_being_dealloced - $__internal_1_$__cuda_sm10x_tcgen05_guardrail_trap_phase_invalid_during_alloc)
$__internal_1_$__cuda_sm10x_tcgen05_guardrail_trap_phase_invalid_during_alloc:
[----:B------:R-:W-:Y:S05]  /*4e20*/  BPT.TRAP 0x1 ;  /* 0x000000040000795c */ /* 0x000fea0000300000 */
[----:B------:R-:W-:-:S04]  /*4e30*/  MOV R3, 0x0 ;  /* 0x0000000000037802 */ /* 0x000fc80000000f00 */
[----:B------:R-:W-:Y:S05]  /*4e40*/  RET.REL.NODEC R2 `(_ZN9deep_gemm24sm100_fp8_gemm_1d1d_implILN4cute4UMMA5MajorE0ELS3_0ELj0ELj4096ELj7168ELj128ELj224ELj128ELj1ELj128ELj128ELj64ELj6ELj128ELj128ELj2ELb0ELj144ELNS_8GemmTypeE0ELb0EN7cutlass10bfloat16_tENS_16EpilogueIdentityEEEvPijjj14CUtensorMap_stS9_S9_S9_S9_) ;  /* 0xffffffb0026c7950 */ /* 0x000fea0003c3ffff */
        .weak           $__internal_2_$__cuda_sm10x_tcgen05_guardrail_trap_unallocated_columns_being_dealloced
        .type           $__internal_2_$__cuda_sm10x_tcgen05_guardrail_trap_unallocated_columns_being_dealloced,@function
        .size           $__internal_2_$__cuda_sm10x_tcgen05_guardrail_trap_unallocated_columns_being_dealloced,($__internal_3_$__cuda_sm20_div_u16 - $__internal_2_$__cuda_sm10x_tcgen05_guardrail_trap_unallocated_columns_being_dealloced)
$__internal_2_$__cuda_sm10x_tcgen05_guardrail_trap_unallocated_columns_being_dealloced:
[----:B------:R-:W-:Y:S05]  /*4e50*/  BPT.TRAP 0x1 ;  /* 0x000000040000795c */ /* 0x000fea0000300000 */
[----:B------:R-:W-:-:S04]  /*4e60*/  HFMA2 R3, -RZ, RZ, 0, 0 ;  /* 0x00000000ff037431 */ /* 0x000fc800000001ff */
[----:B------:R-:W-:Y:S05]  /*4e70*/  RET.REL.NODEC R2 `(_ZN9deep_gemm24sm100_fp8_gemm_1d1d_implILN4cute4UMMA5MajorE0ELS3_0ELj0ELj4096ELj7168ELj128ELj224ELj128ELj1ELj128ELj128ELj64ELj6ELj128ELj128ELj2ELb0ELj144ELNS_8GemmTypeE0ELb0EN7cutlass10bfloat16_tENS_16EpilogueIdentityEEEvPijjj14CUtensorMap_stS9_S9_S9_S9_) ;  /* 0xffffffb002607950 */ /* 0x000fea0003c3ffff */
        .weak           $__internal_3_$__cuda_sm20_div_u16
        .type           $__internal_3_$__cuda_sm20_div_u16,@function
        .size           $__internal_3_$__cuda_sm20_div_u16,(.L_x_95 - $__internal_3_$__cuda_sm20_div_u16)
$__internal_3_$__cuda_sm20_div_u16:
[----:B------:R-:W1:Y:S01]  /*4e80*/  I2F.U16 R13, R35 ;  /* 0x00000023000d7306 */ /* 0x000e620000101000 */
[----:B------:R-:W-:-:S07]  /*4e90*/  IMAD.MOV.U32 R5, RZ, RZ, 0x4b800000 ;  /* 0x4b800000ff057424 */ /* 0x000fce00078e00ff */
[----:B------:R-:W-:Y:S01]  /*4ea0*/  I2F.U16.RZ R12, R12 ;  /* 0x0000000c000c7306 */ /* 0x000fe2000010d000 */
[C---:B-1----:R-:W-:Y:S02]  /*4eb0*/  FSETP.GEU.AND P1, PT, |R13|.reuse, 1.175494350822287508e-38, PT ;  /* 0x008000000d00780b */ /* 0x042fe40003f2e200 */
[----:B------:R-:W-:Y:S02]  /*4ec0*/  FSETP.GT.AND P2, PT, |R13|, 8.50705917302346158658e+37, PT ;  /* 0x7e8000000d00780b */ /* 0x000fe40003f44200 */
[----:B------:R-:W-:Y:S02]  /*4ed0*/  FSEL R5, R5, 1, !P1 ;  /* 0x3f80000005057808 */ /* 0x000fe40004800000 */
[----:B------:R-:W-:Y:S02]  /*4ee0*/  ISETP.NE.U32.AND P1, PT, R35, RZ, PT ;  /* 0x000000ff2300720c */ /* 0x000fe40003f25070 */
[----:B------:R-:W-:-:S05]  /*4ef0*/  FSEL R14, R5, 0.25, !P2 ;  /* 0x3e800000050e7808 */ /* 0x000fca0005000000 */
[----:B------:R-:W-:-:S06]  /*4f00*/  FMUL R5, R13, R14 ;  /* 0x0000000e0d057220 */ /* 0x000fcc0000400000 */
[----:B------:R-:W1:Y:S02]  /*4f10*/  MUFU.RCP R5, R5 ;  /* 0x0000000500057308 */ /* 0x000e640000001000 */
[----:B-1----:R-:W-:Y:S01]  /*4f20*/  FMUL R13, R14, R5 ;  /* 0x000000050e0d7220 */ /* 0x002fe20000400000 */
[----:B------:R-:W-:-:S03]  /*4f30*/  IMAD.MOV.U32 R5, RZ, RZ, 0x0 ;  /* 0x00000000ff057424 */ /* 0x000fc600078e00ff */
[----:B------:R-:W-:-:S04]  /*4f40*/  VIADD R13, R13, 0x2 ;  /* 0x000000020d0d7836 */ /* 0x000fc80000000000 */
[----:B------:R-:W-:-:S04]  /*4f50*/  FMUL.RZ R13, R12, R13 ;  /* 0x0000000d0c0d7220 */ /* 0x000fc8000040c000 */
[----:B------:R-:W1:Y:S02]  /*4f60*/  F2I.U32.TRUNC.NTZ R36, R13 ;  /* 0x0000000d00247305 */ /* 0x000e64000020f000 */
[----:B-1----:R-:W-:Y:S02]  /*4f70*/  LOP3.LUT R36, R36, 0xffff, RZ, 0xc0, !PT ;  /* 0x0000ffff24247812 */ /* 0x002fe400078ec0ff */
[----:B------:R-:W-:Y:S01]  /*4f80*/  @!P1 MOV R36, 0xffffffff ;  /* 0xffffffff00249802 */ /* 0x000fe20000000f00 */
[----:B------:R-:W-:Y:S06]  /*4f90*/  RET.REL.NODEC R4 `(_ZN9deep_gemm24sm100_fp8_gemm_1d1d_implILN4cute4UMMA5MajorE0ELS3_0ELj0ELj4096ELj7168ELj128ELj224ELj128ELj1ELj128ELj128ELj64ELj6ELj128ELj128ELj2ELb0ELj144ELNS_8GemmTypeE0ELb0EN7cutlass10bfloat16_tENS_16EpilogueIdentityEEEvPijjj14CUtensorMap_stS9_S9_S9_S9_) ;  /* 0xffffffb004187950 */ /* 0x000fec0003c3ffff */
.L_x_91:
[----:B------:R-:W-:-:S00]  /*4fa0*/  BRA `(.L_x_91) ;  /* 0xfffffffc00fc7947 */ /* 0x000fc0000383ffff */
[----:B------:R-:W-:-:S00]  /*4fb0*/  NOP ;  /* 0x0000000000007918 */ /* 0x000fc00000000000 */
        /* <DEDUP_REMOVED lines=12> */
.L_x_95:


//--------------------- .nv.shared._ZN9deep_gemm24sm100_fp8_gemm_1d1d_implILN4cute4UMMA5MajorE0ELS3_0ELj0ELj4096ELj7168ELj128ELj224ELj128ELj1ELj128ELj128ELj64ELj6ELj128ELj128ELj2ELb0ELj144ELNS_8GemmTypeE0ELb0EN7cutlass10bfloat16_tENS_16EpilogueIdentityEEEvPijjj14CUtensorMap_stS9_S9_S9_S9_ --------------------------
	.section	.nv.shared._ZN9deep_gemm24sm100_fp8_gemm_1d1d_implILN4cute4UMMA5MajorE0ELS3_0ELj0ELj4096ELj7168ELj128ELj224ELj128ELj1ELj128ELj128ELj64ELj6ELj128ELj128ELj2ELb0ELj144ELNS_8GemmTypeE0ELb0EN7cutlass10bfloat16_tENS_16EpilogueIdentityEEEvPijjj14CUtensorMap_stS9_S9_S9_S9_,"aw",@nobits
	.sectionflags	@""
	.align	1024
	.zero		1024


//--------------------- .nv.shared.reserved.0     --------------------------
	.section	.nv.shared.reserved.0,"aw",@nobits
	.align	8
	.weak		__nv_reservedSMEM_offset_0_alias
	.size		__nv_reservedSMEM_offset_0_alias, 0, 64
	.other		__nv_reservedSMEM_offset_0_alias,@"STO_CUDA_RESERVED_SHARED STV_DEFAULT"
__nv_reservedSMEM_offset_0_alias:
	.zero		0
.nv.shared.reserved.0:
	.zero		64
	.weak		__nv_reservedSMEM_allocation_phase
	.type		__nv_reservedSMEM_allocation_phase,@object
	.size		__nv_reservedSMEM_allocation_phase,(.L_0 - __nv_reservedSMEM_allocation_phase)
__nv_reservedSMEM_allocation_phase:
	.zero		1
.L_0:
	.zero		7
	.weak		__nv_reservedSMEM_devtool_atexit_pc
	.type		__nv_reservedSMEM_devtool_atexit_pc,@object
	.size		__nv_reservedSMEM_devtool_atexit_pc,(__nv_reservedSMEM_allocation_mask - __nv_reservedSMEM_devtool_atexit_pc)
__nv_reservedSMEM_devtool_atexit_pc:
	.zero		8
	.weak		__nv_reservedSMEM_allocation_mask
	.type		__nv_reservedSMEM_allocation_mask,@object
	.size		__nv_reservedSMEM_allocation_mask,(.L_2 - __nv_reservedSMEM_allocation_mask)
__nv_reservedSMEM_allocation_mask:
	.zero		4
.L_2:
	.zero		4
	.weak		__nv_reservedSMEM_tmem_allocation_pipeline_mbarrier
	.type		__nv_reservedSMEM_tmem_allocation_pipeline_mbarrier,@object
	.size		__nv_reservedSMEM_tmem_allocation_pipeline_mbarrier,(__nv_reservedSMEM_tmem_allocation_pipeline_mbarrier_parity - __nv_reservedSMEM_tmem_allocation_pipeline_mbarrier)
__nv_reservedSMEM_tmem_allocation_pipeline_mbarrier:
	.zero		8
	.weak		__nv_reservedSMEM_tmem_allocation_pipeline_mbarrier_parity
	.type		__nv_reservedSMEM_tmem_allocation_pipeline_mbarrier_parity,@object
	.size		__nv_reservedSMEM_tmem_allocation_pipeline_mbarrier_parity,(.L_4 - __nv_reservedSMEM_tmem_allocation_pipeline_mbarrier_parity)
__nv_reservedSMEM_tmem_allocation_pipeline_mbarrier_parity:
	.zero		4
.L_4:


//--------------------- .nv.global                --------------------------
	.section	.nv.global,"aw",@nobits
.nv.global:
	.type		_ZN47_INTERNAL_ed892376_9_kernel_cu_4b16fc1c_28952984cute1_E,@object
	.size		_ZN47_INTERNAL_ed892376_9_kernel_cu_4b16fc1c_28952984cute1_E,(_ZN47_INTERNAL_ed892376_9_kernel_cu_4b16fc1c_28952984cuda3std3__45__cpo6cbeginE - _ZN47_INTERNAL_ed892376_9_kernel_cu_4b16fc1c_28952984cute1_E)
_ZN47_INTERNAL_ed892376_9_kernel_cu_4b16fc1c_28952984cute1_E:
	.zero		1
	.type		_ZN47_INTERNAL_ed892376_9_kernel_cu_4b16fc1c_28952984cuda3std3__45__cpo6cbeginE,@object
	.size		_ZN47_INTERNAL_ed892376_9_kernel_cu_4b16fc1c_28952984cuda3std3__45__cpo6cbeginE,(_ZN47_INTERNAL_ed892376_9_kernel_cu_4b16fc1c_28952984cuda3std3__48in_placeE - _ZN47_INTERNAL_ed892376_9_kernel_cu_4b16fc1c_28952984cuda3std3__45__cpo6cbeginE)
_ZN47_INTERNAL_ed892376_9_kernel_cu_4b16fc1c_28952984cuda3std3__45__cpo6cbeginE:
	.zero		1
	.type		_ZN47_INTERNAL_ed892376_9_kernel_cu_4b16fc1c_28952984cuda3std3__48in_placeE,@object
	.size		_ZN47_INTERNAL_ed892376_9_kernel_cu_4b16fc1c_28952984cuda3std3__48in_placeE,(_ZN47_INTERNAL_ed892376_9_kernel_cu_4b16fc1c_28952984cuda3std6ranges3__45__cpo9iter_moveE - _ZN47_INTERNAL_ed892376_9_kernel_cu_4b16fc1c_28952984cuda3std3__48in_placeE)
_ZN47_INTERNAL_ed892376_9_kernel_cu_4b16fc1c_28952984cuda3std3__48in_placeE:
	.zero		1
	.type		_ZN47_INTERNAL_ed892376_9_kernel_cu_4b16fc1c_28952984cuda3std6ranges3__45__cpo9iter_moveE,@object
	.size		_ZN47_INTERNAL_ed892376_9_kernel_cu_4b16fc1c_28952984cuda3std6ranges3__45__cpo9iter_moveE,(_ZN47_INTERNAL_ed892376_9_kernel_cu_4b16fc1c_28952984cuda3std3__45__cpo5beginE - _ZN47_INTERNAL_ed892376_9_kernel_cu_4b16fc1c_28952984cuda3std6ranges3__45__cpo9iter_moveE)
_ZN47_INTERNAL_ed892376_9_kernel_cu_4b16fc1c_28952984cuda3std6ranges3__45__cpo9iter_moveE:
	.zero		1
	.type		_ZN47_INTERNAL_ed892376_9_kernel_cu_4b16fc1c_28952984cuda3std3__45__cpo5beginE,@object
	.size		_ZN47_INTERNAL_ed892376_9_kernel_cu_4b16fc1c_28952984cuda3std3__45__cpo5beginE,(_ZN47_INTERNAL_ed892376_9_kernel_cu_4b16fc1c_28952984cuda3std3__449_GLOBAL__N__ed892376_9_kernel_cu_4b16fc1c_28952986ignoreE - _ZN47_INTERNAL_ed892376_9_kernel_cu_4b16fc1c_28952984cuda3std3__45__cpo5beginE)
_ZN47_INTERNAL_ed892376_9_kernel_cu_4b16fc1c_28952984cuda3std3__45__cpo5beginE:
	.zero		1
	.type		_ZN47_INTERNAL_ed892376_9_kernel_cu_4b16fc1c_28952984cuda3std3__449_GLOBAL__N__ed892376_9_kernel_cu_4b16fc1c_28952986ignoreE,@object
	.size		_ZN47_INTERNAL_ed892376_9_kernel_cu_4b16fc1c_28952984cuda3std3__449_GLOBAL__N__ed892376_9_kernel_cu_4b16fc1c_28952986ignoreE,(_ZN47_INTERNAL_ed892376_9_kernel_cu_4b16fc1c_28952984cute7productE - _ZN47_INTERNAL_ed892376_9_kernel_cu_4b16fc1c_28952984cuda3std3__449_GLOBAL__N__ed892376_9_kernel_cu_4b16fc1c_28952986ignoreE)
_ZN47_INTERNAL_ed892376_9_kernel_cu_4b16fc1c_28952984cuda3std3__449_GLOBAL__N__ed892376_9_kernel_cu_4b16fc1c_28952986ignoreE:
	.zero		1
	.type		_ZN47_INTERNAL_ed892376_9_kernel_cu_4b16fc1c_28952984cute7productE,@object
	.size		_ZN47_INTERNAL_ed892376_9_kernel_cu_4b16fc1c_28952984cute7productE,(_ZN47_INTERNAL_ed892376_9_kernel_cu_4b16fc1c_28952984cuda3std3__45__cpo3endE - _ZN47_INTERNAL_ed892376_9_kernel_cu_4b16fc1c_28952984cute7productE)
_ZN47_INTERNAL_ed892376_9_kernel_cu_4b16fc1c_28952984cute7productE:
	.zero		1
	.type		_ZN47_INTERNAL_ed892376_9_kernel_cu_4b16fc1c_28952984cuda3std3__45__cpo3endE,@object
	.size		_ZN47_INTERNAL_ed892376_9_kernel_cu_4b16fc1c_28952984cuda3std3__45__cpo3endE,(_ZN47_INTERNAL_ed892376_9_kernel_cu_4b16fc1c_28952984cuda3std3__419piecewise_constructE - _ZN47_INTERNAL_ed892376_9_kernel_cu_4b16fc1c_28952984cuda3std3__45__cpo3endE)
_ZN47_INTERNAL_ed892376_9_kernel_cu_4b16fc1c_28952984cuda3std3__45__cpo3endE:
	.zero		1
	.type		_ZN47_INTERNAL_ed892376_9_kernel_cu_4b16fc1c_28952984cuda3std3__419piecewise_constructE,@object
	.size		_ZN47_INTERNAL_ed892376_9_kernel_cu_4b16fc1c_28952984cuda3std3__419piecewise_constructE,(_ZN47_INTERNAL_ed892376_9_kernel_cu_4b16fc1c_28952984cuda3std3__45__cpo4cendE - _ZN47_INTERNAL_ed892376_9_kernel_cu_4b16fc1c_28952984cuda3std3__419piecewise_constructE)
_ZN47_INTERNAL_ed892376_9_kernel_cu_4b16fc1c_28952984cuda3std3__419piecewise_constructE:
	.zero		1
	.type		_ZN47_INTERNAL_ed892376_9_kernel_cu_4b16fc1c_28952984cuda3std3__45__cpo4cendE,@object
	.size		_ZN47_INTERNAL_ed892376_9_kernel_cu_4b16fc1c_28952984cuda3std3__45__cpo4cendE,(_ZN47_INTERNAL_ed892376_9_kernel_cu_4b16fc1c_28952984cuda3std6ranges3__45__cpo4swapE - _ZN47_INTERNAL_ed892376_9_kernel_cu_4b16fc1c_28952984cuda3std3__45__cpo4cendE)
_ZN47_INTERNAL_ed892376_9_kernel_cu_4b16fc1c_28952984cuda3std3__45__cpo4cendE:
	.zero		1
	.type		_ZN47_INTERNAL_ed892376_9_kernel_cu_4b16fc1c_28952984cuda3std6ranges3__45__cpo4swapE,@object
	.size		_ZN47_INTERNAL_ed892376_9_kernel_cu_4b16fc1c_28952984cuda3std6ranges3__45__cpo4swapE,(.L_12 - _ZN47_INTERNAL_ed892376_9_kernel_cu_4b16fc1c_28952984cuda3std6ranges3__45__cpo4swapE)
_ZN47_INTERNAL_ed892376_9_kernel_cu_4b16fc1c_28952984cuda3std6ranges3__45__cpo4swapE:
	.zero		1
.L_12:


//--------------------- .nv.constant0._ZN9deep_gemm24sm100_fp8_gemm_1d1d_implILN4cute4UMMA5MajorE0ELS3_0ELj0ELj4096ELj7168ELj128ELj224ELj128ELj1ELj128ELj128ELj64ELj6ELj128ELj128ELj2ELb0ELj144ELNS_8GemmTypeE0ELb0EN7cutlass10bfloat16_tENS_16EpilogueIdentityEEEvPijjj14CUtensorMap_stS9_S9_S9_S9_ --------------------------
	.section	.nv.constant0._ZN9deep_gemm24sm100_fp8_gemm_1d1d_implILN4cute4UMMA5MajorE0ELS3_0ELj0ELj4096ELj7168ELj128ELj224ELj128ELj1ELj128ELj128ELj64ELj6ELj128ELj128ELj2ELb0ELj144ELNS_8GemmTypeE0ELb0EN7cutlass10bfloat16_tENS_16EpilogueIdentityEEEvPijjj14CUtensorMap_stS9_S9_S9_S9_,"a",@progbits
	.sectionflags	@""
	.align	4
.nv.constant0._ZN9deep_gemm24sm100_fp8_gemm_1d1d_implILN4cute4UMMA5MajorE0ELS3_0ELj0ELj4096ELj7168ELj128ELj224ELj128ELj1ELj128ELj128ELj64ELj6ELj128ELj128ELj2ELb0ELj144ELNS_8GemmTypeE0ELb0EN7cutlass10bfloat16_tENS_16EpilogueIdentityEEEvPijjj14CUtensorMap_stS9_S9_S9_S9_:
	.zero		1600


//--------------------- SYMBOLS --------------------------

	.type		.nv.reservedSmem.offset0,@object
	.size		.nv.reservedSmem.offset0,0x4
	.type		.nv.reservedSmem.cap,@object
	.size		.nv.reservedSmem.cap,0x4
